// auto-generated by cutlass_sweep.gemm — config: {"arch": "sm_90", "cluster_m": 1, "cluster_n": 1, "dtype": "fp16", "dtype_b": "fp16", "layout": "nt", "stages": 6, "tile_k": 128, "tile_m": 256, "tile_n": 64}
#include "cutlass/cutlass.h"
#include "cutlass/gemm/collective/collective_builder.hpp"
#include "cutlass/gemm/device/gemm_universal_adapter.h"
#include "cutlass/gemm/kernel/gemm_universal.hpp"
#include "cutlass/epilogue/collective/collective_builder.hpp"

using ElemA = cutlass::half_t;
using ElemB = cutlass::half_t;
using ElemCD = cutlass::half_t;
using Acc  = float;
using TileShape    = cute::Shape<cute::_256, cute::_64, cute::_128>;
using ClusterShape = cute::Shape<cute::_1, cute::_1, cute::_1>;

using CollectiveEpilogue = typename cutlass::epilogue::collective::CollectiveBuilder<
    cutlass::arch::Sm90, cutlass::arch::OpClassTensorOp,
    TileShape, ClusterShape,
    cutlass::epilogue::collective::EpilogueTileAuto,
    Acc, Acc,
    ElemCD, cutlass::layout::RowMajor, 128 / cutlass::sizeof_bits<ElemCD>::value,
    ElemCD, cutlass::layout::RowMajor, 128 / cutlass::sizeof_bits<ElemCD>::value,
    cutlass::epilogue::collective::EpilogueScheduleAuto
  >::CollectiveOp;

using CollectiveMainloop = typename cutlass::gemm::collective::CollectiveBuilder<
    cutlass::arch::Sm90, cutlass::arch::OpClassTensorOp,
    ElemA, cutlass::layout::RowMajor, 128 / cutlass::sizeof_bits<ElemA>::value,
    ElemB, cutlass::layout::ColumnMajor, 128 / cutlass::sizeof_bits<ElemB>::value,
    Acc,
    TileShape, ClusterShape,
    cutlass::gemm::collective::StageCount<6>,
    cutlass::gemm::collective::KernelScheduleAuto
  >::CollectiveOp;

using GemmKernel = cutlass::gemm::kernel::GemmUniversal<
    cute::Shape<int,int,int,int>,
    CollectiveMainloop,
    CollectiveEpilogue
>;
using Gemm = cutlass::gemm::device::GemmUniversalAdapter<GemmKernel>;

// Force the device kernel symbol into the cubin without needing a host main.
auto* _anchor = &cutlass::device_kernel<GemmKernel>;


// ===== COMPILED SASS (sm_90a) =====

	.target	sm_90a

	.elftype	@"ET_EXEC"


//--------------------- .note.nv.tkinfo           --------------------------
	.section	.note.nv.tkinfo,"",@"SHT_NOTE"
	.sectionflags	@"SHF_NOTE_NV_TKINFO"
	.tkinfo
        /*0018*/ 	.word	0x00000002
        /*0030*/ 	.string	""
        /*0030*/ 	.string	"ptxas"
        /*0030*/ 	.string	"Cuda compilation tools, release 13.0, V13.0.88"
        /*0030*/ 	.string	"Build cuda_13.0.r13.0/compiler.36424714_0"
        /*0030*/ 	.string	"-arch sm_90a -m 64 "



//--------------------- .note.nv.cuinfo           --------------------------
	.section	.note.nv.cuinfo,"",@"SHT_NOTE"
	.sectionflags	@"SHF_NOTE_NV_CUINFO"
        /*0018*/ 	.short	0x0002
        /*001a*/ 	.short	0x005a
        /*001c*/ 	.short	0x0082
	.zero		2


//--------------------- .nv.info                  --------------------------
	.section	.nv.info,"",@"SHT_CUDA_INFO"
	.align	4


	//----- nvinfo : EIATTR_REGCOUNT
	.align		4
        /*0000*/ 	.byte	0x04, 0x2f
        /*0002*/ 	.short	(.L_15 - .L_14)
	.align		4
.L_14:
        /*0004*/ 	.word	index@(_ZN7cutlass13device_kernelINS_4gemm6kernel13GemmUniversalIN4cute5tupleIJiiiiEEENS1_10collective13CollectiveMmaINS1_34MainloopSm90TmaGmmaWarpSpecializedILi6ENS5_IJNS4_1CILi1EEESB_SB_EEENS1_35KernelTmaWarpSpecializedCooperativeEEENS5_IJNSA_ILi256EEENSA_ILi64EEENSA_ILi128EEEEEENS_6half_tENS5_IJlSB_lEEESJ_SK_NS4_8TiledMMAINS4_8MMA_AtomIJNS4_4SM904GMMA25MMA_64x64x16_F32F16F16_SSILNSO_5MajorE0ELSQ_0ELNSO_7ScaleInE1ELSR_1EEEEEENS4_6LayoutINS5_IJNSA_ILi2EEESB_SB_EEENS5_IJSB_NSA_ILi0EEESX_EEEEENS5_IJNS4_10UnderscoreES10_S10_EEEEENS4_13SM90_TMA_LOADENS4_14ComposedLayoutINS4_7SwizzleILi3ELi4ELi3EEENS4_18smem_ptr_flag_bitsILi16EEENSU_INS5_IJNSA_ILi8EEESG_EEENS5_IJSG_SB_EEEEEEEvNS4_8identityES13_S1D_vS1E_EENS_8epilogue10collective6detail29Sm90TmaWarpSpecializedAdapterINS1H_15DefaultEpilogueISJ_SK_SK_NS1G_6thread17LinearCombinationISJ_Li1EffLNS1L_9ScaleType4KindE0ELNS_15FloatRoundStyleE2ESJ_EENS1_15EpilogueDefaultEEEEEvvEEEEvNT_6ParamsE)
        /*0008*/ 	.word	0x000000a8


	//----- nvinfo : EIATTR_FRAME_SIZE
	.align		4
.L_15:
        /*000c*/ 	.byte	0x04, 0x11
        /*000e*/ 	.short	(.L_17 - .L_16)
	.align		4
.L_16:
        /*0010*/ 	.word	index@(_ZN7cutlass13device_kernelINS_4gemm6kernel13GemmUniversalIN4cute5tupleIJiiiiEEENS1_10collective13CollectiveMmaINS1_34MainloopSm90TmaGmmaWarpSpecializedILi6ENS5_IJNS4_1CILi1EEESB_SB_EEENS1_35KernelTmaWarpSpecializedCooperativeEEENS5_IJNSA_ILi256EEENSA_ILi64EEENSA_ILi128EEEEEENS_6half_tENS5_IJlSB_lEEESJ_SK_NS4_8TiledMMAINS4_8MMA_AtomIJNS4_4SM904GMMA25MMA_64x64x16_F32F16F16_SSILNSO_5MajorE0ELSQ_0ELNSO_7ScaleInE1ELSR_1EEEEEENS4_6LayoutINS5_IJNSA_ILi2EEESB_SB_EEENS5_IJSB_NSA_ILi0EEESX_EEEEENS5_IJNS4_10UnderscoreES10_S10_EEEEENS4_13SM90_TMA_LOADENS4_14ComposedLayoutINS4_7SwizzleILi3ELi4ELi3EEENS4_18smem_ptr_flag_bitsILi16EEENSU_INS5_IJNSA_ILi8EEESG_EEENS5_IJSG_SB_EEEEEEEvNS4_8identityES13_S1D_vS1E_EENS_8epilogue10collective6detail29Sm90TmaWarpSpecializedAdapterINS1H_15DefaultEpilogueISJ_SK_SK_NS1G_6thread17LinearCombinationISJ_Li1EffLNS1L_9ScaleType4KindE0ELNS_15FloatRoundStyleE2ESJ_EENS1_15EpilogueDefaultEEEEEvvEEEEvNT_6ParamsE)
        /*0014*/ 	.word	0x00000000


	//----- nvinfo : EIATTR_MIN_STACK_SIZE
	.align		4
.L_17:
        /*0018*/ 	.byte	0x04, 0x12
        /*001a*/ 	.short	(.L_19 - .L_18)
	.align		4
.L_18:
        /*001c*/ 	.word	index@(_ZN7cutlass13device_kernelINS_4gemm6kernel13GemmUniversalIN4cute5tupleIJiiiiEEENS1_10collective13CollectiveMmaINS1_34MainloopSm90TmaGmmaWarpSpecializedILi6ENS5_IJNS4_1CILi1EEESB_SB_EEENS1_35KernelTmaWarpSpecializedCooperativeEEENS5_IJNSA_ILi256EEENSA_ILi64EEENSA_ILi128EEEEEENS_6half_tENS5_IJlSB_lEEESJ_SK_NS4_8TiledMMAINS4_8MMA_AtomIJNS4_4SM904GMMA25MMA_64x64x16_F32F16F16_SSILNSO_5MajorE0ELSQ_0ELNSO_7ScaleInE1ELSR_1EEEEEENS4_6LayoutINS5_IJNSA_ILi2EEESB_SB_EEENS5_IJSB_NSA_ILi0EEESX_EEEEENS5_IJNS4_10UnderscoreES10_S10_EEEEENS4_13SM90_TMA_LOADENS4_14ComposedLayoutINS4_7SwizzleILi3ELi4ELi3EEENS4_18smem_ptr_flag_bitsILi16EEENSU_INS5_IJNSA_ILi8EEESG_EEENS5_IJSG_SB_EEEEEEEvNS4_8identityES13_S1D_vS1E_EENS_8epilogue10collective6detail29Sm90TmaWarpSpecializedAdapterINS1H_15DefaultEpilogueISJ_SK_SK_NS1G_6thread17LinearCombinationISJ_Li1EffLNS1L_9ScaleType4KindE0ELNS_15FloatRoundStyleE2ESJ_EENS1_15EpilogueDefaultEEEEEvvEEEEvNT_6ParamsE)
        /*0020*/ 	.word	0x00000000
.L_19:


//--------------------- .nv.compat                --------------------------
	.section	.nv.compat,"",@"SHT_CUDA_COMPAT_INFO"
	.align	4
        /*0000*/ 	.byte	0x02, 0x09, 0x01, 0x00, 0x02, 0x02, 0x04, 0x00, 0x02, 0x05, 0x05, 0x00, 0x03, 0x07, 0x01, 0x01
        /*0010*/ 	.byte	0x02, 0x03, 0x01, 0x00, 0x02, 0x06, 0x01, 0x00, 0x04, 0x0b, 0x08, 0x00, 0x00, 0x00, 0x00, 0x00
        /*0020*/ 	.byte	0x00, 0x00, 0x00, 0x00


//--------------------- .nv.info._ZN7cutlass13device_kernelINS_4gemm6kernel13GemmUniversalIN4cute5tupleIJiiiiEEENS1_10collective13CollectiveMmaINS1_34MainloopSm90TmaGmmaWarpSpecializedILi6ENS5_IJNS4_1CILi1EEESB_SB_EEENS1_35KernelTmaWarpSpecializedCooperativeEEENS5_IJNSA_ILi256EEENSA_ILi64EEENSA_ILi128EEEEEENS_6half_tENS5_IJlSB_lEEESJ_SK_NS4_8TiledMMAINS4_8MMA_AtomIJNS4_4SM904GMMA25MMA_64x64x16_F32F16F16_SSILNSO_5MajorE0ELSQ_0ELNSO_7ScaleInE1ELSR_1EEEEEENS4_6LayoutINS5_IJNSA_ILi2EEESB_SB_EEENS5_IJSB_NSA_ILi0EEESX_EEEEENS5_IJNS4_10UnderscoreES10_S10_EEEEENS4_13SM90_TMA_LOADENS4_14ComposedLayoutINS4_7SwizzleILi3ELi4ELi3EEENS4_18smem_ptr_flag_bitsILi16EEENSU_INS5_IJNSA_ILi8EEESG_EEENS5_IJSG_SB_EEEEEEEvNS4_8identityES13_S1D_vS1E_EENS_8epilogue10collective6detail29Sm90TmaWarpSpecializedAdapterINS1H_15DefaultEpilogueISJ_SK_SK_NS1G_6thread17LinearCombinationISJ_Li1EffLNS1L_9ScaleType4KindE0ELNS_15FloatRoundStyleE2ESJ_EENS1_15EpilogueDefaultEEEEEvvEEEEvNT_6ParamsE --------------------------
	.section	.nv.info._ZN7cutlass13device_kernelINS_4gemm6kernel13GemmUniversalIN4cute5tupleIJiiiiEEENS1_10collective13CollectiveMmaINS1_34MainloopSm90TmaGmmaWarpSpecializedILi6ENS5_IJNS4_1CILi1EEESB_SB_EEENS1_35KernelTmaWarpSpecializedCooperativeEEENS5_IJNSA_ILi256EEENSA_ILi64EEENSA_ILi128EEEEEENS_6half_tENS5_IJlSB_lEEESJ_SK_NS4_8TiledMMAINS4_8MMA_AtomIJNS4_4SM904GMMA25MMA_64x64x16_F32F16F16_SSILNSO_5MajorE0ELSQ_0ELNSO_7ScaleInE1ELSR_1EEEEEENS4_6LayoutINS5_IJNSA_ILi2EEESB_SB_EEENS5_IJSB_NSA_ILi0EEESX_EEEEENS5_IJNS4_10UnderscoreES10_S10_EEEEENS4_13SM90_TMA_LOADENS4_14ComposedLayoutINS4_7SwizzleILi3ELi4ELi3EEENS4_18smem_ptr_flag_bitsILi16EEENSU_INS5_IJNSA_ILi8EEESG_EEENS5_IJSG_SB_EEEEEEEvNS4_8identityES13_S1D_vS1E_EENS_8epilogue10collective6detail29Sm90TmaWarpSpecializedAdapterINS1H_15DefaultEpilogueISJ_SK_SK_NS1G_6thread17LinearCombinationISJ_Li1EffLNS1L_9ScaleType4KindE0ELNS_15FloatRoundStyleE2ESJ_EENS1_15EpilogueDefaultEEEEEvvEEEEvNT_6ParamsE,"",@"SHT_CUDA_INFO"
	.sectionflags	@""
	.align	4


	//----- nvinfo : EIATTR_CUDA_API_VERSION
	.align		4
        /*0000*/ 	.byte	0x04, 0x37
        /*0002*/ 	.short	(.L_21 - .L_20)
.L_20:
        /*0004*/ 	.word	0x00000082


	//----- nvinfo : EIATTR_KPARAM_INFO
	.align		4
.L_21:
        /*0008*/ 	.byte	0x04, 0x17
        /*000a*/ 	.short	(.L_23 - .L_22)
.L_22:
        /*000c*/ 	.word	0x00000000
        /*0010*/ 	.short	0x0000
        /*0012*/ 	.short	0x0070
        /*0014*/ 	.byte	0x00, 0xf0, 0x01, 0x10


	//----- nvinfo : EIATTR_SPARSE_MMA_MASK
	.align		4
.L_23:
        /*0018*/ 	.byte	0x03, 0x50
        /*001a*/ 	.short	0x0000


	//----- nvinfo : EIATTR_MAXREG_COUNT
	.align		4
        /*001c*/ 	.byte	0x03, 0x1b
        /*001e*/ 	.short	0x00a8


	//----- nvinfo : EIATTR_NUM_BARRIERS
	.align		4
        /*0020*/ 	.byte	0x02, 0x4c
        /*0022*/ 	.byte	0x01
	.zero		1


	//----- nvinfo : EIATTR_EXTERNS
	.align		4
        /*0024*/ 	.byte	0x04, 0x0f
        /*0026*/ 	.short	(.L_25 - .L_24)


	//   ....[0]....
	.align		4
.L_24:
        /*0028*/ 	.word	index@(__assertfail)


	//----- nvinfo : EIATTR_MERCURY_ISA_VERSION
	.align		4
.L_25:
        /*002c*/ 	.byte	0x03, 0x5f
        /*002e*/ 	.short	0x0101


	//----- nvinfo : EIATTR_INT_WARP_WIDE_INSTR_OFFSETS
	.align		4
        /*0030*/ 	.byte	0x04, 0x31
        /*0032*/ 	.short	(.L_27 - .L_26)


	//   ....[0]....
.L_26:
        /*0034*/ 	.word	0x000003c0


	//   ....[1]....
        /*0038*/ 	.word	0x000003d0


	//   ....[2]....
        /*003c*/ 	.word	0x00000510


	//----- nvinfo : EIATTR_COOP_GROUP_MASK_REGIDS
	.align		4
.L_27:
        /*0040*/ 	.byte	0x04, 0x29
        /*0042*/ 	.short	(.L_29 - .L_28)


	//   ....[0]....
.L_28:
        /*0044*/ 	.word	0xffffffff


	//   ....[1]....
        /*0048*/ 	.word	0xffffffff


	//   ....[2]....
        /*004c*/ 	.word	0xffffffff


	//   ....[3]....
        /*0050*/ 	.word	0xffffffff


	//   ....[4]....
        /*0054*/ 	.word	0xffffffff


	//----- nvinfo : EIATTR_COOP_GROUP_INSTR_OFFSETS
	.align		4
.L_29:
        /*0058*/ 	.byte	0x04, 0x28
        /*005a*/ 	.short	(.L_31 - .L_30)


	//   ....[0]....
.L_30:
        /*005c*/ 	.word	0x00000060


	//   ....[1]....
        /*0060*/ 	.word	0x00000070


	//   ....[2]....
        /*0064*/ 	.word	0x00000130


	//   ....[3]....
        /*0068*/ 	.word	0x00000300


	//   ....[4]....
        /*006c*/ 	.word	0x00001240


	//----- nvinfo : EIATTR_REG_RECONFIG
	.align		4
.L_31:
        /*0070*/ 	.byte	0x01, 0x54
	.zero		2


	//----- nvinfo : EIATTR_SYSCALL_OFFSETS
	.align		4
        /*0074*/ 	.byte	0x04, 0x46
        /*0076*/ 	.short	(.L_33 - .L_32)


	//   ....[0]....
.L_32:
        /*0078*/ 	.word	0x00001430


	//----- nvinfo : EIATTR_MBARRIER_INSTR_OFFSETS
	.align		4
.L_33:
        /*007c*/ 	.byte	0x04, 0x39
        /*007e*/ 	.short	(.L_35 - .L_34)


	//   ....[0]....
.L_34:
        /*0080*/ 	.word	0x00000230
        /*0084*/ 	.word	0x000000ff
        /*0088*/ 	.word	0x00000000
        /*008c*/ 	.short	0x0100
        /*008e*/ 	.byte	0x08
	.zero		1


	//   ....[1]....
        /*0090*/ 	.word	0x00000240
        /*0094*/ 	.word	0x000000ff
        /*0098*/ 	.word	0x00000030
        /*009c*/ 	.short	0x0100
        /*009e*/ 	.byte	0x08
	.zero		1


	//   ....[2]....
        /*00a0*/ 	.word	0x00000250
        /*00a4*/ 	.word	0x000000ff
        /*00a8*/ 	.word	0x00000008
        /*00ac*/ 	.short	0x0100
        /*00ae*/ 	.byte	0x08
	.zero		1


	//   ....[3]....
        /*00b0*/ 	.word	0x00000260
        /*00b4*/ 	.word	0x000000ff
        /*00b8*/ 	.word	0x00000038
        /*00bc*/ 	.short	0x0100
        /*00be*/ 	.byte	0x08
	.zero		1


	//   ....[4]....
        /*00c0*/ 	.word	0x00000270
        /*00c4*/ 	.word	0x000000ff
        /*00c8*/ 	.word	0x00000010
        /*00cc*/ 	.short	0x0100
        /*00ce*/ 	.byte	0x08
	.zero		1


	//   ....[5]....
        /*00d0*/ 	.word	0x00000280
        /*00d4*/ 	.word	0x000000ff
        /*00d8*/ 	.word	0x00000040
        /*00dc*/ 	.short	0x0100
        /*00de*/ 	.byte	0x08
	.zero		1


	//   ....[6]....
        /*00e0*/ 	.word	0x00000290
        /*00e4*/ 	.word	0x000000ff
        /*00e8*/ 	.word	0x00000018
        /*00ec*/ 	.short	0x0100
        /*00ee*/ 	.byte	0x08
	.zero		1


	//   ....[7]....
        /*00f0*/ 	.word	0x000002a0
        /*00f4*/ 	.word	0x000000ff
        /*00f8*/ 	.word	0x00000048
        /*00fc*/ 	.short	0x0100
        /*00fe*/ 	.byte	0x08
	.zero		1


	//   ....[8]....
        /*0100*/ 	.word	0x000002b0
        /*0104*/ 	.word	0x000000ff
        /*0108*/ 	.word	0x00000020
        /*010c*/ 	.short	0x0100
        /*010e*/ 	.byte	0x08
	.zero		1


	//   ....[9]....
        /*0110*/ 	.word	0x000002c0
        /*0114*/ 	.word	0x000000ff
        /*0118*/ 	.word	0x00000050
        /*011c*/ 	.short	0x0100
        /*011e*/ 	.byte	0x08
	.zero		1


	//   ....[10]....
        /*0120*/ 	.word	0x000002d0
        /*0124*/ 	.word	0x000000ff
        /*0128*/ 	.word	0x00000028
        /*012c*/ 	.short	0x0100
        /*012e*/ 	.byte	0x08
	.zero		1


	//   ....[11]....
        /*0130*/ 	.word	0x000002e0
        /*0134*/ 	.word	0x000000ff
        /*0138*/ 	.word	0x00000058
        /*013c*/ 	.short	0x0100
        /*013e*/ 	.byte	0x08
	.zero		1


	//   ....[12]....
        /*0140*/ 	.word	0x00000590
        /*0144*/ 	.word	0x000000ff
        /*0148*/ 	.word	0x00000070
        /*014c*/ 	.short	0x0100
        /*014e*/ 	.byte	0x08
	.zero		1


	//   ....[13]....
        /*0150*/ 	.word	0x00000610
        /*0154*/ 	.word	0x000000ff
        /*0158*/ 	.word	0x00000078
        /*015c*/ 	.short	0x0100
        /*015e*/ 	.byte	0x08
	.zero		1


	//   ....[14]....
        /*0160*/ 	.word	0x000014b0
        /*0164*/ 	.word	0x00000003
        /*0168*/ 	.word	0x00000000
        /*016c*/ 	.short	0x010a
        /*016e*/ 	.byte	0x3f
	.zero		1


	//   ....[15]....
        /*0170*/ 	.word	0x00001510
        /*0174*/ 	.word	0x00000003
        /*0178*/ 	.word	0x00000000
        /*017c*/ 	.short	0x010a
        /*017e*/ 	.byte	0x3f
	.zero		1


	//   ....[16]....
        /*0180*/ 	.word	0x00001d40
        /*0184*/ 	.word	0x000000ff
        /*0188*/ 	.word	0x00000000
        /*018c*/ 	.short	0x010a
        /*018e*/ 	.byte	0x04
	.zero		1


	//   ....[17]....
        /*0190*/ 	.word	0x00001d80
        /*0194*/ 	.word	0x000000ff
        /*0198*/ 	.word	0x00000000
        /*019c*/ 	.short	0x010a
        /*019e*/ 	.byte	0x04
	.zero		1


	//   ....[18]....
        /*01a0*/ 	.word	0x000024a0
        /*01a4*/ 	.word	0x000000ff
        /*01a8*/ 	.word	0x00000000
        /*01ac*/ 	.short	0x0101
        /*01ae*/ 	.byte	0x0a
	.zero		1


	//   ....[19]....
        /*01b0*/ 	.word	0x00002680
        /*01b4*/ 	.word	0x000000ff
        /*01b8*/ 	.word	0x00000000
        /*01bc*/ 	.short	0x0101
        /*01be*/ 	.byte	0x06
	.zero		1


	//   ....[20]....
        /*01c0*/ 	.word	0x000083d0
        /*01c4*/ 	.word	0x0000000e
        /*01c8*/ 	.word	0x00000030
        /*01cc*/ 	.short	0x010a
        /*01ce*/ 	.byte	0x3f
	.zero		1


	//   ....[21]....
        /*01d0*/ 	.word	0x00008820
        /*01d4*/ 	.word	0x00000006
        /*01d8*/ 	.word	0x00000078
        /*01dc*/ 	.short	0x0101
        /*01de*/ 	.byte	0x3f
	.zero		1


	//   ....[22]....
        /*01e0*/ 	.word	0x00008f40
        /*01e4*/ 	.word	0x00000007
        /*01e8*/ 	.word	0x00000000
        /*01ec*/ 	.short	0x010a
        /*01ee*/ 	.byte	0x3f
	.zero		1


	//   ....[23]....
        /*01f0*/ 	.word	0x00008fc0
        /*01f4*/ 	.word	0x00000009
        /*01f8*/ 	.word	0x00000000
        /*01fc*/ 	.short	0x010a
        /*01fe*/ 	.byte	0x3f
	.zero		1


	//   ....[24]....
        /*0200*/ 	.word	0x00009050
        /*0204*/ 	.word	0x00000006
        /*0208*/ 	.word	0x00000000
        /*020c*/ 	.short	0x010a
        /*020e*/ 	.byte	0x3f
	.zero		1


	//   ....[25]....
        /*0210*/ 	.word	0x000090e0
        /*0214*/ 	.word	0x00000009
        /*0218*/ 	.word	0x00000000
        /*021c*/ 	.short	0x010a
        /*021e*/ 	.byte	0x3f
	.zero		1


	//   ....[26]....
        /*0220*/ 	.word	0x00009170
        /*0224*/ 	.word	0x00000006
        /*0228*/ 	.word	0x00000000
        /*022c*/ 	.short	0x010a
        /*022e*/ 	.byte	0x3f
	.zero		1


	//   ....[27]....
        /*0230*/ 	.word	0x00009200
        /*0234*/ 	.word	0x00000003
        /*0238*/ 	.word	0x00000000
        /*023c*/ 	.short	0x010a
        /*023e*/ 	.byte	0x3f
	.zero		1


	//   ....[28]....
        /*0240*/ 	.word	0x00009260
        /*0244*/ 	.word	0x00000003
        /*0248*/ 	.word	0x00000000
        /*024c*/ 	.short	0x010a
        /*024e*/ 	.byte	0x3f
	.zero		1


	//   ....[29]....
        /*0250*/ 	.word	0x000092c0
        /*0254*/ 	.word	0x00000004
        /*0258*/ 	.word	0x00000000
        /*025c*/ 	.short	0x010a
        /*025e*/ 	.byte	0x3f
	.zero		1


	//   ....[30]....
        /*0260*/ 	.word	0x00009390
        /*0264*/ 	.word	0x0000000e
        /*0268*/ 	.word	0x00000030
        /*026c*/ 	.short	0x010a
        /*026e*/ 	.byte	0x3f
	.zero		1


	//   ....[31]....
        /*0270*/ 	.word	0x00009460
        /*0274*/ 	.word	0x00000007
        /*0278*/ 	.word	0x00000000
        /*027c*/ 	.short	0x010a
        /*027e*/ 	.byte	0x3f
	.zero		1


	//   ....[32]....
        /*0280*/ 	.word	0x000094b0
        /*0284*/ 	.word	0x00000009
        /*0288*/ 	.word	0x00000000
        /*028c*/ 	.short	0x010a
        /*028e*/ 	.byte	0x3f
	.zero		1


	//   ....[33]....
        /*0290*/ 	.word	0x00009500
        /*0294*/ 	.word	0x00000006
        /*0298*/ 	.word	0x00000000
        /*029c*/ 	.short	0x010a
        /*029e*/ 	.byte	0x3f
	.zero		1


	//   ....[34]....
        /*02a0*/ 	.word	0x00009550
        /*02a4*/ 	.word	0x00000009
        /*02a8*/ 	.word	0x00000000
        /*02ac*/ 	.short	0x010a
        /*02ae*/ 	.byte	0x3f
	.zero		1


	//   ....[35]....
        /*02b0*/ 	.word	0x000095a0
        /*02b4*/ 	.word	0x00000006
        /*02b8*/ 	.word	0x00000000
        /*02bc*/ 	.short	0x010a
        /*02be*/ 	.byte	0x3f
	.zero		1


	//----- nvinfo : EIATTR_NUM_MBARRIERS
	.align		4
.L_35:
        /*02c0*/ 	.byte	0x03, 0x38
        /*02c2*/ 	.short	0x000e


	//----- nvinfo : EIATTR_EXIT_INSTR_OFFSETS
	.align		4
        /*02c4*/ 	.byte	0x04, 0x1c
        /*02c6*/ 	.short	(.L_37 - .L_36)


	//   ....[0]....
.L_36:
        /*02c8*/ 	.word	0x000006b0


	//   ....[1]....
        /*02cc*/ 	.word	0x00000f80


	//   ....[2]....
        /*02d0*/ 	.word	0x00007ab0


	//   ....[3]....
        /*02d4*/ 	.word	0x000080e0


	//   ....[4]....
        /*02d8*/ 	.word	0x00009250


	//----- nvinfo : EIATTR_MAX_THREADS
	.align		4
.L_37:
        /*02dc*/ 	.byte	0x04, 0x05
        /*02de*/ 	.short	(.L_39 - .L_38)
.L_38:
        /*02e0*/ 	.word	0x00000180
        /*02e4*/ 	.word	0x00000001
        /*02e8*/ 	.word	0x00000001


	//----- nvinfo : EIATTR_CRS_STACK_SIZE
	.align		4
.L_39:
        /*02ec*/ 	.byte	0x04, 0x1e
        /*02ee*/ 	.short	(.L_41 - .L_40)
.L_40:
        /*02f0*/ 	.word	0x00000000


	//----- nvinfo : EIATTR_CBANK_PARAM_SIZE
	.align		4
.L_41:
        /*02f4*/ 	.byte	0x03, 0x19
        /*02f6*/ 	.short	0x0470


	//----- nvinfo : EIATTR_PARAM_CBANK
	.align		4
        /*02f8*/ 	.byte	0x04, 0x0a
        /*02fa*/ 	.short	(.L_43 - .L_42)
	.align		4
.L_42:
        /*02fc*/ 	.word	index@(.nv.constant0._ZN7cutlass13device_kernelINS_4gemm6kernel13GemmUniversalIN4cute5tupleIJiiiiEEENS1_10collective13CollectiveMmaINS1_34MainloopSm90TmaGmmaWarpSpecializedILi6ENS5_IJNS4_1CILi1EEESB_SB_EEENS1_35KernelTmaWarpSpecializedCooperativeEEENS5_IJNSA_ILi256EEENSA_ILi64EEENSA_ILi128EEEEEENS_6half_tENS5_IJlSB_lEEESJ_SK_NS4_8TiledMMAINS4_8MMA_AtomIJNS4_4SM904GMMA25MMA_64x64x16_F32F16F16_SSILNSO_5MajorE0ELSQ_0ELNSO_7ScaleInE1ELSR_1EEEEEENS4_6LayoutINS5_IJNSA_ILi2EEESB_SB_EEENS5_IJSB_NSA_ILi0EEESX_EEEEENS5_IJNS4_10UnderscoreES10_S10_EEEEENS4_13SM90_TMA_LOADENS4_14ComposedLayoutINS4_7SwizzleILi3ELi4ELi3EEENS4_18smem_ptr_flag_bitsILi16EEENSU_INS5_IJNSA_ILi8EEESG_EEENS5_IJSG_SB_EEEEEEEvNS4_8identityES13_S1D_vS1E_EENS_8epilogue10collective6detail29Sm90TmaWarpSpecializedAdapterINS1H_15DefaultEpilogueISJ_SK_SK_NS1G_6thread17LinearCombinationISJ_Li1EffLNS1L_9ScaleType4KindE0ELNS_15FloatRoundStyleE2ESJ_EENS1_15EpilogueDefaultEEEEEvvEEEEvNT_6ParamsE)
        /*0300*/ 	.short	0x0210
        /*0302*/ 	.short	0x0470


	//----- nvinfo : EIATTR_SW_WAR
	.align		4
.L_43:
        /*0304*/ 	.byte	0x04, 0x36
        /*0306*/ 	.short	(.L_45 - .L_44)
.L_44:
        /*0308*/ 	.word	0x00000008
.L_45:


//--------------------- .nv.callgraph             --------------------------
	.section	.nv.callgraph,"",@"SHT_CUDA_CALLGRAPH"
	.align	4
	.sectionentsize	8
	.align		4
        /*0000*/ 	.word	0x00000000
	.align		4
        /*0004*/ 	.word	0xffffffff
	.align		4
        /*0008*/ 	.word	index@(_ZN7cutlass13device_kernelINS_4gemm6kernel13GemmUniversalIN4cute5tupleIJiiiiEEENS1_10collective13CollectiveMmaINS1_34MainloopSm90TmaGmmaWarpSpecializedILi6ENS5_IJNS4_1CILi1EEESB_SB_EEENS1_35KernelTmaWarpSpecializedCooperativeEEENS5_IJNSA_ILi256EEENSA_ILi64EEENSA_ILi128EEEEEENS_6half_tENS5_IJlSB_lEEESJ_SK_NS4_8TiledMMAINS4_8MMA_AtomIJNS4_4SM904GMMA25MMA_64x64x16_F32F16F16_SSILNSO_5MajorE0ELSQ_0ELNSO_7ScaleInE1ELSR_1EEEEEENS4_6LayoutINS5_IJNSA_ILi2EEESB_SB_EEENS5_IJSB_NSA_ILi0EEESX_EEEEENS5_IJNS4_10UnderscoreES10_S10_EEEEENS4_13SM90_TMA_LOADENS4_14ComposedLayoutINS4_7SwizzleILi3ELi4ELi3EEENS4_18smem_ptr_flag_bitsILi16EEENSU_INS5_IJNSA_ILi8EEESG_EEENS5_IJSG_SB_EEEEEEEvNS4_8identityES13_S1D_vS1E_EENS_8epilogue10collective6detail29Sm90TmaWarpSpecializedAdapterINS1H_15DefaultEpilogueISJ_SK_SK_NS1G_6thread17LinearCombinationISJ_Li1EffLNS1L_9ScaleType4KindE0ELNS_15FloatRoundStyleE2ESJ_EENS1_15EpilogueDefaultEEEEEvvEEEEvNT_6ParamsE)
	.align		4
        /*000c*/ 	.word	index@(__assertfail)
	.align		4
        /*0010*/ 	.word	0x00000000
	.align		4
        /*0014*/ 	.word	0xfffffffe
	.align		4
        /*0018*/ 	.word	0x00000000
	.align		4
        /*001c*/ 	.word	0xfffffffd
	.align		4
        /*0020*/ 	.word	0x00000000
	.align		4
        /*0024*/ 	.word	0xfffffffc


//--------------------- .nv.constant4             --------------------------
	.section	.nv.constant4,"a",@progbits
	.align	8
	.align		8
.nv.constant4:
        /*0000*/ 	.dword	__assertfail
	.align		8
        /*0008*/ 	.dword	__unnamed_1
	.align		8
        /*0010*/ 	.dword	_ZN40_INTERNAL_c044402f_4_k_cu_c97ce22a_255094cuda3std3__45__cpo5beginE
	.align		8
        /*0018*/ 	.dword	_ZN40_INTERNAL_c044402f_4_k_cu_c97ce22a_255094cuda3std3__45__cpo3endE
	.align		8
        /*0020*/ 	.dword	_ZN40_INTERNAL_c044402f_4_k_cu_c97ce22a_255094cuda3std3__45__cpo6cbeginE
	.align		8
        /*0028*/ 	.dword	_ZN40_INTERNAL_c044402f_4_k_cu_c97ce22a_255094cuda3std3__45__cpo4cendE
	.align		8
        /*0030*/ 	.dword	_ZN40_INTERNAL_c044402f_4_k_cu_c97ce22a_255094cuda3std3__442_GLOBAL__N__c044402f_4_k_cu_c97ce22a_255096ignoreE
	.align		8
        /*0038*/ 	.dword	_ZN40_INTERNAL_c044402f_4_k_cu_c97ce22a_255094cuda3std3__419piecewise_constructE
	.align		8
        /*0040*/ 	.dword	_ZN40_INTERNAL_c044402f_4_k_cu_c97ce22a_255094cuda3std3__48in_placeE
	.align		8
        /*0048*/ 	.dword	_ZN40_INTERNAL_c044402f_4_k_cu_c97ce22a_255094cuda3std6ranges3__45__cpo4swapE
	.align		8
        /*0050*/ 	.dword	_ZN40_INTERNAL_c044402f_4_k_cu_c97ce22a_255094cuda3std6ranges3__45__cpo9iter_moveE
	.align		8
        /*0058*/ 	.dword	_ZN40_INTERNAL_c044402f_4_k_cu_c97ce22a_255094cute7productE
	.align		8
        /*0060*/ 	.dword	_ZN40_INTERNAL_c044402f_4_k_cu_c97ce22a_255094cute1_E
	.align		8
        /*0068*/ 	.dword	$str$22
	.align		8
        /*0070*/ 	.dword	$str$23


//--------------------- .text._ZN7cutlass13device_kernelINS_4gemm6kernel13GemmUniversalIN4cute5tupleIJiiiiEEENS1_10collective13CollectiveMmaINS1_34MainloopSm90TmaGmmaWarpSpecializedILi6ENS5_IJNS4_1CILi1EEESB_SB_EEENS1_35KernelTmaWarpSpecializedCooperativeEEENS5_IJNSA_ILi256EEENSA_ILi64EEENSA_ILi128EEEEEENS_6half_tENS5_IJlSB_lEEESJ_SK_NS4_8TiledMMAINS4_8MMA_AtomIJNS4_4SM904GMMA25MMA_64x64x16_F32F16F16_SSILNSO_5MajorE0ELSQ_0ELNSO_7ScaleInE1ELSR_1EEEEEENS4_6LayoutINS5_IJNSA_ILi2EEESB_SB_EEENS5_IJSB_NSA_ILi0EEESX_EEEEENS5_IJNS4_10UnderscoreES10_S10_EEEEENS4_13SM90_TMA_LOADENS4_14ComposedLayoutINS4_7SwizzleILi3ELi4ELi3EEENS4_18smem_ptr_flag_bitsILi16EEENSU_INS5_IJNSA_ILi8EEESG_EEENS5_IJSG_SB_EEEEEEEvNS4_8identityES13_S1D_vS1E_EENS_8epilogue10collective6detail29Sm90TmaWarpSpecializedAdapterINS1H_15DefaultEpilogueISJ_SK_SK_NS1G_6thread17LinearCombinationISJ_Li1EffLNS1L_9ScaleType4KindE0ELNS_15FloatRoundStyleE2ESJ_EENS1_15EpilogueDefaultEEEEEvvEEEEvNT_6ParamsE --------------------------
	.section	.text._ZN7cutlass13device_kernelINS_4gemm6kernel13GemmUniversalIN4cute5tupleIJiiiiEEENS1_10collective13CollectiveMmaINS1_34MainloopSm90TmaGmmaWarpSpecializedILi6ENS5_IJNS4_1CILi1EEESB_SB_EEENS1_35KernelTmaWarpSpecializedCooperativeEEENS5_IJNSA_ILi256EEENSA_ILi64EEENSA_ILi128EEEEEENS_6half_tENS5_IJlSB_lEEESJ_SK_NS4_8TiledMMAINS4_8MMA_AtomIJNS4_4SM904GMMA25MMA_64x64x16_F32F16F16_SSILNSO_5MajorE0ELSQ_0ELNSO_7ScaleInE1ELSR_1EEEEEENS4_6LayoutINS5_IJNSA_ILi2EEESB_SB_EEENS5_IJSB_NSA_ILi0EEESX_EEEEENS5_IJNS4_10UnderscoreES10_S10_EEEEENS4_13SM90_TMA_LOADENS4_14ComposedLayoutINS4_7SwizzleILi3ELi4ELi3EEENS4_18smem_ptr_flag_bitsILi16EEENSU_INS5_IJNSA_ILi8EEESG_EEENS5_IJSG_SB_EEEEEEEvNS4_8identityES13_S1D_vS1E_EENS_8epilogue10collective6detail29Sm90TmaWarpSpecializedAdapterINS1H_15DefaultEpilogueISJ_SK_SK_NS1G_6thread17LinearCombinationISJ_Li1EffLNS1L_9ScaleType4KindE0ELNS_15FloatRoundStyleE2ESJ_EENS1_15EpilogueDefaultEEEEEvvEEEEvNT_6ParamsE,"ax",@progbits
	.align	128
.text._ZN7cutlass13device_kernelINS_4gemm6kernel13GemmUniversalIN4cute5tupleIJiiiiEEENS1_10collective13CollectiveMmaINS1_34MainloopSm90TmaGmmaWarpSpecializedILi6ENS5_IJNS4_1CILi1EEESB_SB_EEENS1_35KernelTmaWarpSpecializedCooperativeEEENS5_IJNSA_ILi256EEENSA_ILi64EEENSA_ILi128EEEEEENS_6half_tENS5_IJlSB_lEEESJ_SK_NS4_8TiledMMAINS4_8MMA_AtomIJNS4_4SM904GMMA25MMA_64x64x16_F32F16F16_SSILNSO_5MajorE0ELSQ_0ELNSO_7ScaleInE1ELSR_1EEEEEENS4_6LayoutINS5_IJNSA_ILi2EEESB_SB_EEENS5_IJSB_NSA_ILi0EEESX_EEEEENS5_IJNS4_10UnderscoreES10_S10_EEEEENS4_13SM90_TMA_LOADENS4_14ComposedLayoutINS4_7SwizzleILi3ELi4ELi3EEENS4_18smem_ptr_flag_bitsILi16EEENSU_INS5_IJNSA_ILi8EEESG_EEENS5_IJSG_SB_EEEEEEEvNS4_8identityES13_S1D_vS1E_EENS_8epilogue10collective6detail29Sm90TmaWarpSpecializedAdapterINS1H_15DefaultEpilogueISJ_SK_SK_NS1G_6thread17LinearCombinationISJ_Li1EffLNS1L_9ScaleType4KindE0ELNS_15FloatRoundStyleE2ESJ_EENS1_15EpilogueDefaultEEEEEvvEEEEvNT_6ParamsE:
        .type           _ZN7cutlass13device_kernelINS_4gemm6kernel13GemmUniversalIN4cute5tupleIJiiiiEEENS1_10collective13CollectiveMmaINS1_34MainloopSm90TmaGmmaWarpSpecializedILi6ENS5_IJNS4_1CILi1EEESB_SB_EEENS1_35KernelTmaWarpSpecializedCooperativeEEENS5_IJNSA_ILi256EEENSA_ILi64EEENSA_ILi128EEEEEENS_6half_tENS5_IJlSB_lEEESJ_SK_NS4_8TiledMMAINS4_8MMA_AtomIJNS4_4SM904GMMA25MMA_64x64x16_F32F16F16_SSILNSO_5MajorE0ELSQ_0ELNSO_7ScaleInE1ELSR_1EEEEEENS4_6LayoutINS5_IJNSA_ILi2EEESB_SB_EEENS5_IJSB_NSA_ILi0EEESX_EEEEENS5_IJNS4_10UnderscoreES10_S10_EEEEENS4_13SM90_TMA_LOADENS4_14ComposedLayoutINS4_7SwizzleILi3ELi4ELi3EEENS4_18smem_ptr_flag_bitsILi16EEENSU_INS5_IJNSA_ILi8EEESG_EEENS5_IJSG_SB_EEEEEEEvNS4_8identityES13_S1D_vS1E_EENS_8epilogue10collective6detail29Sm90TmaWarpSpecializedAdapterINS1H_15DefaultEpilogueISJ_SK_SK_NS1G_6thread17LinearCombinationISJ_Li1EffLNS1L_9ScaleType4KindE0ELNS_15FloatRoundStyleE2ESJ_EENS1_15EpilogueDefaultEEEEEvvEEEEvNT_6ParamsE,@function
        .size           _ZN7cutlass13device_kernelINS_4gemm6kernel13GemmUniversalIN4cute5tupleIJiiiiEEENS1_10collective13CollectiveMmaINS1_34MainloopSm90TmaGmmaWarpSpecializedILi6ENS5_IJNS4_1CILi1EEESB_SB_EEENS1_35KernelTmaWarpSpecializedCooperativeEEENS5_IJNSA_ILi256EEENSA_ILi64EEENSA_ILi128EEEEEENS_6half_tENS5_IJlSB_lEEESJ_SK_NS4_8TiledMMAINS4_8MMA_AtomIJNS4_4SM904GMMA25MMA_64x64x16_F32F16F16_SSILNSO_5MajorE0ELSQ_0ELNSO_7ScaleInE1ELSR_1EEEEEENS4_6LayoutINS5_IJNSA_ILi2EEESB_SB_EEENS5_IJSB_NSA_ILi0EEESX_EEEEENS5_IJNS4_10UnderscoreES10_S10_EEEEENS4_13SM90_TMA_LOADENS4_14ComposedLayoutINS4_7SwizzleILi3ELi4ELi3EEENS4_18smem_ptr_flag_bitsILi16EEENSU_INS5_IJNSA_ILi8EEESG_EEENS5_IJSG_SB_EEEEEEEvNS4_8identityES13_S1D_vS1E_EENS_8epilogue10collective6detail29Sm90TmaWarpSpecializedAdapterINS1H_15DefaultEpilogueISJ_SK_SK_NS1G_6thread17LinearCombinationISJ_Li1EffLNS1L_9ScaleType4KindE0ELNS_15FloatRoundStyleE2ESJ_EENS1_15EpilogueDefaultEEEEEvvEEEEvNT_6ParamsE,(.L_x_196 - _ZN7cutlass13device_kernelINS_4gemm6kernel13GemmUniversalIN4cute5tupleIJiiiiEEENS1_10collective13CollectiveMmaINS1_34MainloopSm90TmaGmmaWarpSpecializedILi6ENS5_IJNS4_1CILi1EEESB_SB_EEENS1_35KernelTmaWarpSpecializedCooperativeEEENS5_IJNSA_ILi256EEENSA_ILi64EEENSA_ILi128EEEEEENS_6half_tENS5_IJlSB_lEEESJ_SK_NS4_8TiledMMAINS4_8MMA_AtomIJNS4_4SM904GMMA25MMA_64x64x16_F32F16F16_SSILNSO_5MajorE0ELSQ_0ELNSO_7ScaleInE1ELSR_1EEEEEENS4_6LayoutINS5_IJNSA_ILi2EEESB_SB_EEENS5_IJSB_NSA_ILi0EEESX_EEEEENS5_IJNS4_10UnderscoreES10_S10_EEEEENS4_13SM90_TMA_LOADENS4_14ComposedLayoutINS4_7SwizzleILi3ELi4ELi3EEENS4_18smem_ptr_flag_bitsILi16EEENSU_INS5_IJNSA_ILi8EEESG_EEENS5_IJSG_SB_EEEEEEEvNS4_8identityES13_S1D_vS1E_EENS_8epilogue10collective6detail29Sm90TmaWarpSpecializedAdapterINS1H_15DefaultEpilogueISJ_SK_SK_NS1G_6thread17LinearCombinationISJ_Li1EffLNS1L_9ScaleType4KindE0ELNS_15FloatRoundStyleE2ESJ_EENS1_15EpilogueDefaultEEEEEvvEEEEvNT_6ParamsE)
        .other          _ZN7cutlass13device_kernelINS_4gemm6kernel13GemmUniversalIN4cute5tupleIJiiiiEEENS1_10collective13CollectiveMmaINS1_34MainloopSm90TmaGmmaWarpSpecializedILi6ENS5_IJNS4_1CILi1EEESB_SB_EEENS1_35KernelTmaWarpSpecializedCooperativeEEENS5_IJNSA_ILi256EEENSA_ILi64EEENSA_ILi128EEEEEENS_6half_tENS5_IJlSB_lEEESJ_SK_NS4_8TiledMMAINS4_8MMA_AtomIJNS4_4SM904GMMA25MMA_64x64x16_F32F16F16_SSILNSO_5MajorE0ELSQ_0ELNSO_7ScaleInE1ELSR_1EEEEEENS4_6LayoutINS5_IJNSA_ILi2EEESB_SB_EEENS5_IJSB_NSA_ILi0EEESX_EEEEENS5_IJNS4_10UnderscoreES10_S10_EEEEENS4_13SM90_TMA_LOADENS4_14ComposedLayoutINS4_7SwizzleILi3ELi4ELi3EEENS4_18smem_ptr_flag_bitsILi16EEENSU_INS5_IJNSA_ILi8EEESG_EEENS5_IJSG_SB_EEEEEEEvNS4_8identityES13_S1D_vS1E_EENS_8epilogue10collective6detail29Sm90TmaWarpSpecializedAdapterINS1H_15DefaultEpilogueISJ_SK_SK_NS1G_6thread17LinearCombinationISJ_Li1EffLNS1L_9ScaleType4KindE0ELNS_15FloatRoundStyleE2ESJ_EENS1_15EpilogueDefaultEEEEEvvEEEEvNT_6ParamsE,@"STO_CUDA_ENTRY STV_DEFAULT"
_ZN7cutlass13device_kernelINS_4gemm6kernel13GemmUniversalIN4cute5tupleIJiiiiEEENS1_10collective13CollectiveMmaINS1_34MainloopSm90TmaGmmaWarpSpecializedILi6ENS5_IJNS4_1CILi1EEESB_SB_EEENS1_35KernelTmaWarpSpecializedCooperativeEEENS5_IJNSA_ILi256EEENSA_ILi64EEENSA_ILi128EEEEEENS_6half_tENS5_IJlSB_lEEESJ_SK_NS4_8TiledMMAINS4_8MMA_AtomIJNS4_4SM904GMMA25MMA_64x64x16_F32F16F16_SSILNSO_5MajorE0ELSQ_0ELNSO_7ScaleInE1ELSR_1EEEEEENS4_6LayoutINS5_IJNSA_ILi2EEESB_SB_EEENS5_IJSB_NSA_ILi0EEESX_EEEEENS5_IJNS4_10UnderscoreES10_S10_EEEEENS4_13SM90_TMA_LOADENS4_14ComposedLayoutINS4_7SwizzleILi3ELi4ELi3EEENS4_18smem_ptr_flag_bitsILi16EEENSU_INS5_IJNSA_ILi8EEESG_EEENS5_IJSG_SB_EEEEEEEvNS4_8identityES13_S1D_vS1E_EENS_8epilogue10collective6detail29Sm90TmaWarpSpecializedAdapterINS1H_15DefaultEpilogueISJ_SK_SK_NS1G_6thread17LinearCombinationISJ_Li1EffLNS1L_9ScaleType4KindE0ELNS_15FloatRoundStyleE2ESJ_EENS1_15EpilogueDefaultEEEEEvvEEEEvNT_6ParamsE:
[----:B------:R-:W0:Y:S01]  /*0000*/  LDC R1, c[0x0][0x28] ;  /* 0x00000a00ff017b82 */ /* 0x000e220000000800 */
[----:B------:R-:W1:Y:S01]  /*0010*/  S2R R3, SR_TID.X ;  /* 0x0000000000037919 */ /* 0x000e620000002100 */
[----:B------:R-:W-:Y:S01]  /*0020*/  ELECT P0, URZ, PT ;  /* 0x00000000003f782f */ /* 0x000fe20003800000 */
[----:B------:R-:W-:Y:S01]  /*0030*/  BSSY B0, `(.L_x_0) ;  /* 0x000000f000007945 */ /* 0x000fe20003800000 */
[--C-:B-1----:R-:W-:Y:S02]  /*0040*/  SHF.R.U32.HI R0, RZ, 0x5, R3.reuse ;  /* 0x00000005ff007819 */ /* 0x102fe40000011603 */
[----:B------:R-:W-:-:S03]  /*0050*/  SHF.R.U32.HI R14, RZ, 0x7, R3 ;  /* 0x00000007ff0e7819 */ /* 0x000fc60000011603 */
[----:B------:R-:W1:Y:S04]  /*0060*/  SHFL.IDX PT, R4, R0, RZ, 0x1f ;  /* 0x00001fff00047589 */ /* 0x000e6800000e0000 */
[----:B------:R2:W3:Y:S01]  /*0070*/  SHFL.IDX PT, R10, R14, RZ, 0x1f ;  /* 0x00001fff0e0a7589 */ /* 0x0004e200000e0000 */
[----:B-1----:R-:W-:-:S13]  /*0080*/  ISETP.NE.OR P0, PT, R4, RZ, !P0 ;  /* 0x000000ff0400720c */ /* 0x002fda0004705670 */
[----:B0-23--:R-:W-:Y:S05]  /*0090*/  @P0 BRA `(.L_x_1) ;  /* 0x0000000000200947 */ /* 0x00dfea0003800000 */
[----:B------:R-:W-:Y:S02]  /*00a0*/  ULDC.64 UR4, c[0x0][0x198] ;  /* 0x0000660000047ab9 */ /* 0x000fe40000000a00 */
[----:B------:R-:W-:Y:S02]  /*00b0*/  UIADD3 UR6, UP0, UR4, 0xf0, URZ ;  /* 0x000000f004067890 */ /* 0x000fe4000ff1e03f */
[----:B------:R-:W-:Y:S02]  /*00c0*/  UIADD3 UR4, UP1, UR4, 0x1f0, URZ ;  /* 0x000001f004047890 */ /* 0x000fe4000ff3e03f */
[----:B------:R-:W-:Y:S02]  /*00d0*/  UIADD3.X UR7, URZ, UR5, URZ, UP0, !UPT ;  /* 0x000000053f077290 */ /* 0x000fe400087fe43f */
[----:B------:R-:W-:-:S07]  /*00e0*/  UIADD3.X UR5, URZ, UR5, URZ, UP1, !UPT ;  /* 0x000000053f057290 */ /* 0x000fce0008ffe43f */
[----:B------:R0:W-:Y:S02]  /*00f0*/  UTMACCTL.PF [UR6] ;  /* 0x00000000060079b9 */ /* 0x0001e40008040000 */
[----:B------:R0:W-:Y:S02]  /*0100*/  UTMACCTL.PF [UR4] ;  /* 0x00000000040079b9 */ /* 0x0001e40008040000 */
[----:B0-----:R-:W-:Y:S01]  /*0110*/  NOP ;  /* 0x0000000000007918 */ /* 0x001fe20000000000 */
.L_x_1:
[----:B------:R-:W-:Y:S05]  /*0120*/  BSYNC B0 ;  /* 0x0000000000007941 */ /* 0x000fea0003800000 */
.L_x_0:
[----:B------:R-:W0:Y:S02]  /*0130*/  SHFL.IDX PT, R2, R0, RZ, 0x1f ;  /* 0x00001fff00027589 */ /* 0x000e2400000e0000 */
[----:B0-----:R-:W-:-:S13]  /*0140*/  ISETP.NE.AND P0, PT, R2, RZ, PT ;  /* 0x000000ff0200720c */ /* 0x001fda0003f05270 */
[----:B------:R-:W-:Y:S05]  /*0150*/  @P0 BRA `(.L_x_2) ;  /* 0x0000000000680947 */ /* 0x000fea0003800000 */
[----:B------:R-:W0:Y:S01]  /*0160*/  S2UR UR8, SR_CgaCtaId ;  /* 0x00000000000879c3 */ /* 0x000e220000008800 */
[----:B------:R-:W-:Y:S01]  /*0170*/  UMOV UR4, 0x400 ;  /* 0x0000040000047882 */ /* 0x000fe20000000000 */
[----:B------:R-:W-:Y:S01]  /*0180*/  UMOV UR5, 0x1 ;  /* 0x0000000100057882 */ /* 0x000fe20000000000 */
[----:B------:R-:W-:Y:S01]  /*0190*/  UMOV UR6, 0x100 ;  /* 0x0000010000067882 */ /* 0x000fe20000000000 */
[----:B------:R-:W-:Y:S01]  /*01a0*/  ELECT P0, URZ, PT ;  /* 0x00000000003f782f */ /* 0x000fe20003800000 */
[----:B------:R-:W-:-:S04]  /*01b0*/  UIADD3 UR6, -UR6, 0x100000, URZ ;  /* 0x0010000006067890 */ /* 0x000fc8000fffe13f */
[----:B------:R-:W-:Y:S02]  /*01c0*/  USHF.L.U32 UR7, UR6, 0xb, URZ ;  /* 0x0000000b06077899 */ /* 0x000fe4000800063f */
[----:B------:R-:W-:Y:S02]  /*01d0*/  USHF.L.U32 UR6, UR6, 0x1, URZ ;  /* 0x0000000106067899 */ /* 0x000fe4000800063f */
[----:B0-----:R-:W-:Y:S02]  /*01e0*/  ULEA UR8, UR8, UR4, 0x18 ;  /* 0x0000000408087291 */ /* 0x001fe4000f8ec03f */
[----:B------:R-:W-:-:S04]  /*01f0*/  UIADD3 UR4, -UR5, 0x100000, URZ ;  /* 0x0010000005047890 */ /* 0x000fc8000fffe13f */
[----:B------:R-:W-:Y:S02]  /*0200*/  USHF.L.U32 UR5, UR4, 0xb, URZ ;  /* 0x0000000b04057899 */ /* 0x000fe4000800063f */
[----:B------:R-:W-:Y:S01]  /*0210*/  USHF.L.U32 UR4, UR4, 0x1, URZ ;  /* 0x0000000104047899 */ /* 0x000fe2000800063f */
[----:B------:R-:W0:Y:S11]  /*0220*/  FENCE.VIEW.ASYNC.S ;  /* 0x00000000000073c6 */ /* 0x000e360000000000 */
[----:B0-----:R0:W1:Y:S01]  /*0230*/  SYNCS.EXCH.64 URZ, [UR8], UR4 ;  /* 0x00000004083f75b2 */ /* 0x0010620008000100 */
[----:B------:R0:W2:Y:S01]  /*0240*/  SYNCS.EXCH.64 URZ, [UR8+0x30], UR6 ;  /* 0x00003006083f75b2 */ /* 0x0000a20008000100 */
[----:B------:R0:W3:Y:S01]  /*0250*/  SYNCS.EXCH.64 URZ, [UR8+0x8], UR4 ;  /* 0x00000804083f75b2 */ /* 0x0000e20008000100 */
[----:B------:R0:W4:Y:S01]  /*0260*/  SYNCS.EXCH.64 URZ, [UR8+0x38], UR6 ;  /* 0x00003806083f75b2 */ /* 0x0001220008000100 */
[----:B------:R0:W0:Y:S01]  /*0270*/  SYNCS.EXCH.64 URZ, [UR8+0x10], UR4 ;  /* 0x00001004083f75b2 */ /* 0x0000220008000100 */
[----:B------:R0:W0:Y:S01]  /*0280*/  SYNCS.EXCH.64 URZ, [UR8+0x40], UR6 ;  /* 0x00004006083f75b2 */ /* 0x0000220008000100 */
[----:B------:R0:W0:Y:S01]  /*0290*/  SYNCS.EXCH.64 URZ, [UR8+0x18], UR4 ;  /* 0x00001804083f75b2 */ /* 0x0000220008000100 */
[----:B------:R0:W0:Y:S01]  /*02a0*/  SYNCS.EXCH.64 URZ, [UR8+0x48], UR6 ;  /* 0x00004806083f75b2 */ /* 0x0000220008000100 */
[----:B------:R0:W0:Y:S01]  /*02b0*/  SYNCS.EXCH.64 URZ, [UR8+0x20], UR4 ;  /* 0x00002004083f75b2 */ /* 0x0000220008000100 */
[----:B------:R0:W0:Y:S01]  /*02c0*/  SYNCS.EXCH.64 URZ, [UR8+0x50], UR6 ;  /* 0x00005006083f75b2 */ /* 0x0000220008000100 */
[----:B------:R0:W0:Y:S01]  /*02d0*/  SYNCS.EXCH.64 URZ, [UR8+0x28], UR4 ;  /* 0x00002804083f75b2 */ /* 0x0000220008000100 */
[----:B------:R0:W0:Y:S01]  /*02e0*/  SYNCS.EXCH.64 URZ, [UR8+0x58], UR6 ;  /* 0x00005806083f75b2 */ /* 0x0000220008000100 */
[----:B------:R-:W-:Y:S01]  /*02f0*/  NOP ;  /* 0x0000000000007918 */ /* 0x000fe20000000000 */
.L_x_2:
[----:B------:R-:W5:Y:S01]  /*0300*/  SHFL.IDX PT, R0, R0, RZ, 0x1f ;  /* 0x00001fff00007589 */ /* 0x000f6200000e0000 */
[----:B------:R-:W1:Y:S01]  /*0310*/  LDC R2, c[0x0][0x65c] ;  /* 0x00019700ff027b82 */ /* 0x000e620000000800 */
[----:B------:R-:W-:Y:S02]  /*0320*/  ELECT P0, URZ, PT ;  /* 0x00000000003f782f */ /* 0x000fe40003800000 */
[----:B------:R-:W-:Y:S01]  /*0330*/  LOP3.LUT R7, R7, 0xfffff7ff, RZ, 0xc0, !PT ;  /* 0xfffff7ff07077812 */ /* 0x000fe200078ec0ff */
[----:B------:R-:W2:Y:S01]  /*0340*/  S2R R5, SR_CTAID.Y ;  /* 0x0000000000057919 */ /* 0x000ea20000002600 */
[----:B0-----:R-:W-:Y:S01]  /*0350*/  UMOV UR4, 0x20 ;  /* 0x0000002000047882 */ /* 0x001fe20000000000 */
[----:B------:R-:W-:Y:S01]  /*0360*/  NOP ;  /* 0x0000000000007918 */ /* 0x000fe20000000000 */
[----:B------:R-:W-:Y:S01]  /*0370*/  ISETP.NE.AND P2, PT, R10, RZ, PT ;  /* 0x000000ff0a00720c */ /* 0x000fe20003f45270 */
[----:B------:R-:W0:Y:S01]  /*0380*/  S2R R6, SR_CTAID.X ;  /* 0x0000000000067919 */ /* 0x000e220000002500 */
[----:B------:R-:W-:Y:S01]  /*0390*/  NOP ;  /* 0x0000000000007918 */ /* 0x000fe20000000000 */
[----:B-----5:R-:W-:-:S02]  /*03a0*/  ISETP.NE.OR P0, PT, R0, RZ, !P0 ;  /* 0x000000ff0000720c */ /* 0x020fc40004705670 */
[----:B-1----:R-:W-:-:S11]  /*03b0*/  ISETP.NE.AND P3, PT, R2, 0x1, PT ;  /* 0x000000010200780c */ /* 0x002fd60003f65270 */
[----:B------:R-:W-:Y:S01]  /*03c0*/  VOTEU.ALL UP0, P0 ;  /* 0x00000000003f7886 */ /* 0x000fe20000000000 */
[----:B------:R-:W-:Y:S01]  /*03d0*/  VOTEU.ALL UP1, P0 ;  /* 0x00000000003f7886 */ /* 0x000fe20000020000 */
[----:B------:R-:W-:Y:S01]  /*03e0*/  @P3 LOP3.LUT R7, R7, 0x800, RZ, 0xfc, !PT ;  /* 0x0000080007073812 */ /* 0x000fe200078efcff */
[----:B------:R-:W0:Y:S01]  /*03f0*/  @P3 LDC R17, c[0x0][0x10] ;  /* 0x00000400ff113b82 */ /* 0x000e220000000800 */
[----:B------:R-:W-:Y:S01]  /*0400*/  SHF.R.S32.HI R7, RZ, 0x1f, R4 ;  /* 0x0000001fff077819 */ /* 0x000fe20000011404 */
[----:B------:R-:W-:Y:S01]  /*0410*/  @!UP0 UMOV UR6, 0x400 ;  /* 0x0000040000068882 */ /* 0x000fe20000000000 */
[----:B------:R-:W-:-:S04]  /*0420*/  @!UP0 UIADD3 UR4, -UR4, 0x100000, URZ ;  /* 0x0010000004048890 */ /* 0x000fc8000fffe13f */
[----:B------:R-:W-:Y:S02]  /*0430*/  @!UP0 USHF.L.U32 UR5, UR4, 0xb, URZ ;  /* 0x0000000b04058899 */ /* 0x000fe4000800063f */
[----:B------:R-:W-:Y:S01]  /*0440*/  @!UP0 USHF.L.U32 UR4, UR4, 0x1, URZ ;  /* 0x0000000104048899 */ /* 0x000fe2000800063f */
[----:B--2---:R-:W-:Y:S01]  /*0450*/  @P3 IMAD.MOV.U32 R8, RZ, RZ, R5 ;  /* 0x000000ffff083224 */ /* 0x004fe200078e0005 */
[----:B------:R-:W-:Y:S01]  /*0460*/  LEA.HI R7, R7, R4, RZ, 0x2 ;  /* 0x0000000407077211 */ /* 0x000fe200078f10ff */
[----:B------:R-:W-:Y:S01]  /*0470*/  @P3 IMAD.MOV.U32 R9, RZ, RZ, RZ ;  /* 0x000000ffff093224 */ /* 0x000fe200078e00ff */
[----:B------:R-:W1:Y:S02]  /*0480*/  @!UP0 S2UR UR7, SR_CgaCtaId ;  /* 0x00000000000789c3 */ /* 0x000e640000008800 */
[----:B------:R-:W-:-:S05]  /*0490*/  LOP3.LUT R7, R7, 0xfffffffc, RZ, 0xc0, !PT ;  /* 0xfffffffc07077812 */ /* 0x000fca00078ec0ff */
[----:B------:R-:W-:Y:S01]  /*04a0*/  IMAD.IADD R0, R4, 0x1, -R7 ;  /* 0x0000000104007824 */ /* 0x000fe200078e0a07 */
[----:B------:R-:W-:Y:S01]  /*04b0*/  LOP3.LUT R4, R3, 0x7f, RZ, 0xc0, !PT ;  /* 0x0000007f03047812 */ /* 0x000fe200078ec0ff */
[----:B------:R-:W2:Y:S01]  /*04c0*/  @!P3 LDC R11, c[0x0][0xc] ;  /* 0x00000300ff0bbb82 */ /* 0x000ea20000000800 */
[----:B------:R-:W-:Y:S02]  /*04d0*/  IMAD.MOV.U32 R7, RZ, RZ, RZ ;  /* 0x000000ffff077224 */ /* 0x000fe400078e00ff */
[----:B------:R-:W-:Y:S01]  /*04e0*/  ISETP.NE.AND P1, PT, R0, 0x3, PT ;  /* 0x000000030000780c */ /* 0x000fe20003f25270 */
[----:B0-----:R-:W-:Y:S01]  /*04f0*/  @P3 IMAD.WIDE.U32 R16, R6, R17, R8 ;  /* 0x0000001106103225 */ /* 0x001fe200078e0008 */
[----:B-1----:R-:W-:Y:S01]  /*0500*/  @!UP0 ULEA UR8, UR7, UR6, 0x18 ;  /* 0x0000000607088291 */ /* 0x002fe2000f8ec03f */
[----:B------:R-:W-:Y:S02]  /*0510*/  VOTEU.ALL UP0, P0 ;  /* 0x00000000003f7886 */ /* 0x000fe40000000000 */
[----:B------:R-:W-:Y:S01]  /*0520*/  ULDC UR6, c[0x0][0xc] ;  /* 0x0000030000067ab9 */ /* 0x000fe20000000800 */
[----:B------:R-:W-:Y:S01]  /*0530*/  ISETP.EQ.OR P0, PT, R0, RZ, !P1 ;  /* 0x000000ff0000720c */ /* 0x000fe20004f02670 */
[----:B------:R-:W-:-:S03]  /*0540*/  ULDC UR7, c[0x0][0x10] ;  /* 0x0000040000077ab9 */ /* 0x000fc60000000800 */
[C---:B------:R-:W-:Y:S01]  /*0550*/  ISETP.EQ.AND P0, PT, R10.reuse, RZ, P0 ;  /* 0x000000ff0a00720c */ /* 0x040fe20000702270 */
[----:B------:R-:W-:Y:S02]  /*0560*/  VIADD R10, R10, 0xffffffff ;  /* 0xffffffff0a0a7836 */ /* 0x000fe40000000000 */
[----:B--2---:R-:W-:Y:S01]  /*0570*/  @!P3 IMAD.WIDE.U32 R8, R11, R5, R6 ;  /* 0x000000050b08b225 */ /* 0x004fe200078e0006 */
[----:B------:R-:W0:Y:S02]  /*0580*/  FENCE.VIEW.ASYNC.S ;  /* 0x00000000000073c6 */ /* 0x000e240000000000 */
[----:B0-----:R-:W3:Y:S01]  /*0590*/  @!UP0 SYNCS.EXCH.64 URZ, [UR8+0x70], UR4 ;  /* 0x00007004083f85b2 */ /* 0x001ee20008000100 */
[----:B------:R-:W-:Y:S01]  /*05a0*/  SEL R18, RZ, 0x1, !P0 ;  /* 0x00000001ff127807 */ /* 0x000fe20004000000 */
[----:B------:R-:W-:Y:S01]  /*05b0*/  @P3 IMAD.MOV.U32 R11, RZ, RZ, RZ ;  /* 0x000000ffff0b3224 */ /* 0x000fe200078e00ff */
[----:B------:R-:W-:Y:S01]  /*05c0*/  ISETP.GE.U32.AND P1, PT, R10, 0x2, PT ;  /* 0x000000020a00780c */ /* 0x000fe20003f26070 */
[----:B------:R-:W-:-:S02]  /*05d0*/  @!P3 IMAD.MOV.U32 R16, RZ, RZ, R8 ;  /* 0x000000ffff10b224 */ /* 0x000fc400078e0008 */
[----:B------:R-:W-:Y:S01]  /*05e0*/  @P3 IMAD.IADD R17, R17, 0x1, R11 ;  /* 0x0000000111113824 */ /* 0x000fe200078e020b */
[----:B------:R-:W-:Y:S01]  /*05f0*/  SEL R18, R18, 0x2, P1 ;  /* 0x0000000212127807 */ /* 0x000fe20000800000 */
[----:B------:R-:W-:Y:S01]  /*0600*/  @!P3 IMAD.MOV.U32 R17, RZ, RZ, R9 ;  /* 0x000000ffff11b224 */ /* 0x000fe200078e0009 */
[----:B------:R0:W3:Y:S01]  /*0610*/  @!UP1 SYNCS.EXCH.64 URZ, [UR8+0x78], UR4 ;  /* 0x00007804083f95b2 */ /* 0x0000e20008000100 */
[----:B------:R-:W-:Y:S01]  /*0620*/  NOP ;  /* 0x0000000000007918 */ /* 0x000fe20000000000 */
[----:B0-----:R-:W-:-:S03]  /*0630*/  UIMAD.WIDE.U32 UR4, UR6, UR7, URZ ;  /* 0x00000007060472a5 */ /* 0x001fc6000f8e003f */
[----:B------:R-:W-:Y:S02]  /*0640*/  ULDC UR6, c[0x0][0x14] ;  /* 0x0000050000067ab9 */ /* 0x000fe40000000800 */
[----:B------:R-:W-:Y:S02]  /*0650*/  UIMAD.WIDE.U32 UR38, UR4, UR6, URZ ;  /* 0x00000006042672a5 */ /* 0x000fe4000f8e003f */
[----:B------:R-:W-:-:S04]  /*0660*/  UIMAD UR41, UR5, UR6, URZ ;  /* 0x00000006052972a4 */ /* 0x000fc8000f8e023f */
[----:B------:R-:W-:Y:S01]  /*0670*/  UIADD3 UR41, UR39, UR41, URZ ;  /* 0x0000002927297290 */ /* 0x000fe2000fffe03f */
[----:B---34-:R-:W-:Y:S06]  /*0680*/  BAR.SYNC.DEFER_BLOCKING 0x0 ;  /* 0x0000000000007b1d */ /* 0x018fec0000010000 */
[----:B------:R-:W-:Y:S05]  /*0690*/  @!P2 BRA `(.L_x_3) ;  /* 0x000000740008a947 */ /* 0x000fea0003800000 */
[----:B------:R-:W-:-:S13]  /*06a0*/  ISETP.GT.U32.AND P0, PT, R10, 0x1, PT ;  /* 0x000000010a00780c */ /* 0x000fda0003f04070 */
[----:B------:R-:W-:Y:S05]  /*06b0*/  @P0 EXIT ;  /* 0x000000000000094d */ /* 0x000fea0003800000 */
[----:B------:R-:W-:Y:S01]  /*06c0*/  ULDC.64 UR4, c[0x0][0x650] ;  /* 0x0001940000047ab9 */ /* 0x000fe20000000a00 */
[----:B------:R-:W-:Y:S01]  /*06d0*/  PRMT R0, RZ, 0x7610, R0 ;  /* 0x00007610ff007816 */ /* 0x000fe20000000000 */
[----:B------:R-:W-:Y:S01]  /*06e0*/  IMAD.MOV.U32 R109, RZ, RZ, -0x1 ;  /* 0xffffffffff6d7424 */ /* 0x000fe200078e00ff */
[----:B------:R-:W-:Y:S01]  /*06f0*/  ISETP.GE.U32.AND P0, PT, R16, UR4, PT ;  /* 0x0000000410007c0c */ /* 0x000fe2000bf06070 */
[----:B------:R-:W-:Y:S02]  /*0700*/  IMAD.MOV.U32 R101, RZ, RZ, -0x1 ;  /* 0xffffffffff657424 */ /* 0x000fe400078e00ff */
[----:B------:R-:W-:Y:S01]  /*0710*/  IMAD.MOV.U32 R19, RZ, RZ, -0x1 ;  /* 0xffffffffff137424 */ /* 0x000fe200078e00ff */
[----:B------:R-:W-:-:S13]  /*0720*/  ISETP.GE.U32.AND.EX P0, PT, R17, UR5, PT, P0 ;  /* 0x0000000511007c0c */ /* 0x000fda000bf06100 */
[----:B------:R-:W-:Y:S05]  /*0730*/  @P0 BRA `(.L_x_4) ;  /* 0x0000000400580947 */ /* 0x000fea0003800000 */
[----:B------:R-:W0:Y:S01]  /*0740*/  LDC.64 R20, c[0x0][0x628] ;  /* 0x00018a00ff147b82 */ /* 0x000e220000000a00 */
[----:B------:R-:W-:Y:S02]  /*0750*/  IMAD.MOV.U32 R8, RZ, RZ, R16 ;  /* 0x000000ffff087224 */ /* 0x000fe400078e0010 */
[----:B------:R-:W-:-:S05]  /*0760*/  IMAD.MOV.U32 R9, RZ, RZ, R17 ;  /* 0x000000ffff097224 */ /* 0x000fca00078e0011 */
[----:B------:R-:W1:Y:S08]  /*0770*/  LDC R0, c[0x0][0x630] ;  /* 0x00018c00ff007b82 */ /* 0x000e700000000800 */
[----:B------:R-:W2:Y:S01]  /*0780*/  LDC.64 R22, c[0x0][0x620] ;  /* 0x00018800ff167b82 */ /* 0x000ea20000000a00 */
[----:B0-----:R-:W-:-:S04]  /*0790*/  ISETP.NE.U32.AND P0, PT, R20, RZ, PT ;  /* 0x000000ff1400720c */ /* 0x001fc80003f05070 */
[----:B------:R-:W-:-:S13]  /*07a0*/  ISETP.NE.AND.EX P0, PT, R21, RZ, PT, P0 ;  /* 0x000000ff1500720c */ /* 0x000fda0003f05300 */
[----:B-12---:R-:W-:Y:S05]  /*07b0*/  @!P0 BRA `(.L_x_5) ;  /* 0x0000000000288947 */ /* 0x006fea0003800000 */
[----:B------:R-:W0:Y:S02]  /*07c0*/  LDC R13, c[0x0][0x634] ;  /* 0x00018d00ff0d7b82 */ /* 0x000e240000000800 */
[----:B0-----:R-:W-:-:S05]  /*07d0*/  IADD3 R13, P0, R16, R13, RZ ;  /* 0x0000000d100d7210 */ /* 0x001fca0007f1e0ff */
[----:B------:R-:W-:-:S04]  /*07e0*/  IMAD.X R15, RZ, RZ, R17, P0 ;  /* 0x000000ffff0f7224 */ /* 0x000fc800000e0611 */
[----:B------:R-:W-:-:S04]  /*07f0*/  IMAD.WIDE.U32 R8, R15, R20, RZ ;  /* 0x000000140f087225 */ /* 0x000fc800078e00ff */
[----:B------:R-:W-:-:S04]  /*0800*/  IMAD.WIDE.U32 R10, P0, R13, R21, R8 ;  /* 0x000000150d0a7225 */ /* 0x000fc80007800008 */
[----:B------:R-:W-:-:S04]  /*0810*/  IMAD.WIDE.U32 R8, R13, R20, RZ ;  /* 0x000000140d087225 */ /* 0x000fc800078e00ff */
[----:B------:R-:W-:Y:S01]  /*0820*/  IMAD.X R13, RZ, RZ, RZ, P0 ;  /* 0x000000ffff0d7224 */ /* 0x000fe200000e06ff */
[----:B------:R-:W-:Y:S01]  /*0830*/  IADD3 RZ, P0, R9, R10, RZ ;  /* 0x0000000a09ff7210 */ /* 0x000fe20007f1e0ff */
[----:B------:R-:W-:-:S04]  /*0840*/  IMAD.MOV.U32 R12, RZ, RZ, R11 ;  /* 0x000000ffff0c7224 */ /* 0x000fc800078e000b */
[----:B------:R-:W-:-:S08]  /*0850*/  IMAD.WIDE.U32.X R8, R15, R21, R12, P0 ;  /* 0x000000150f087225 */ /* 0x000fd000000e040c */
.L_x_5:
[-CC-:B------:R-:W-:Y:S01]  /*0860*/  SHF.R.U64 R25, R8, R0.reuse, R9.reuse ;  /* 0x0000000008197219 */ /* 0x180fe20000001209 */
[----:B------:R-:W0:Y:S01]  /*0870*/  LDC R12, c[0x0][0x618] ;  /* 0x00018600ff0c7b82 */ /* 0x000e220000000800 */
[----:B------:R-:W-:Y:S01]  /*0880*/  SHF.R.U32.HI R7, RZ, R0, R9 ;  /* 0x00000000ff077219 */ /* 0x000fe20000011609 */
[----:B------:R-:W-:Y:S01]  /*0890*/  ULDC UR4, c[0x0][0x150] ;  /* 0x0000540000047ab9 */ /* 0x000fe20000000800 */
[----:B------:R-:W-:Y:S02]  /*08a0*/  IADD3 R11, P0, RZ, -R25, RZ ;  /* 0x80000019ff0b7210 */ /* 0x000fe40007f1e0ff */
[----:B------:R-:W-:-:S03]  /*08b0*/  I2FP.F32.U32 R0, R6 ;  /* 0x0000000600007245 */ /* 0x000fc60000201000 */
[----:B------:R-:W1:Y:S01]  /*08c0*/  LDC.64 R30, c[0x0][0x640] ;  /* 0x00019000ff1e7b82 */ /* 0x000e620000000a00 */
[----:B------:R-:W-:Y:S02]  /*08d0*/  IMAD.X R13, RZ, RZ, ~R7, P0 ;  /* 0x000000ffff0d7224 */ /* 0x000fe400000e0e07 */
[----:B------:R-:W-:Y:S01]  /*08e0*/  FMUL R0, R0, UR4 ;  /* 0x0000000400007c20 */ /* 0x000fe20008400000 */
[----:B------:R-:W-:Y:S01]  /*08f0*/  IMAD.WIDE.U32 R8, R11, R22, R16 ;  /* 0x000000160b087225 */ /* 0x000fe200078e0010 */
[----:B------:R-:W-:-:S03]  /*0900*/  ULDC UR4, c[0x0][0x154] ;  /* 0x0000550000047ab9 */ /* 0x000fc60000000800 */
[----:B------:R-:W-:Y:S01]  /*0910*/  IMAD R10, R13, R22, RZ ;  /* 0x000000160d0a7224 */ /* 0x000fe200078e02ff */
[----:B------:R-:W2:Y:S01]  /*0920*/  LDC R7, c[0x0][0x144] ;  /* 0x00005100ff077b82 */ /* 0x000ea20000000800 */
[----:B------:R-:W3:Y:S02]  /*0930*/  F2I.U32.TRUNC.NTZ R0, R0 ;  /* 0x0000000000007305 */ /* 0x000ee4000020f000 */
[----:B------:R-:W-:-:S04]  /*0940*/  IMAD R11, R11, R23, R10 ;  /* 0x000000170b0b7224 */ /* 0x000fc800078e020a */
[----:B------:R-:W-:Y:S01]  /*0950*/  IMAD.IADD R9, R9, 0x1, R11 ;  /* 0x0000000109097824 */ /* 0x000fe200078e020b */
[----:B------:R-:W4:Y:S01]  /*0960*/  LDC R24, c[0x0][0x608] ;  /* 0x00018200ff187b82 */ /* 0x000f220000000800 */
[----:B------:R-:W-:-:S03]  /*0970*/  IMAD.MOV.U32 R11, RZ, RZ, -0x1 ;  /* 0xffffffffff0b7424 */ /* 0x000fc600078e00ff */
[-CC-:B0-----:R-:W-:Y:S02]  /*0980*/  SHF.R.U64 R22, R8, R12.reuse, R9.reuse ;  /* 0x0000000c08167219 */ /* 0x181fe40000001209 */
[----:B------:R-:W-:Y:S02]  /*0990*/  I2FP.F32.U32 R8, R5 ;  /* 0x0000000500087245 */ /* 0x000fe40000201000 */
[----:B------:R-:W0:Y:S01]  /*09a0*/  LDC R28, c[0x0][0x658] ;  /* 0x00019600ff1c7b82 */ /* 0x000e220000000800 */
[----:B-1----:R-:W-:Y:S01]  /*09b0*/  ISETP.NE.U32.AND P0, PT, R30, RZ, PT ;  /* 0x000000ff1e00720c */ /* 0x002fe20003f05070 */
[----:B---3--:R-:W-:Y:S02]  /*09c0*/  IMAD.MOV R10, RZ, RZ, -R0 ;  /* 0x000000ffff0a7224 */ /* 0x008fe400078e0a00 */
[----:B------:R-:W-:Y:S01]  /*09d0*/  FMUL R8, R8, UR4 ;  /* 0x0000000408087c20 */ /* 0x000fe20008400000 */
[----:B------:R-:W-:Y:S02]  /*09e0*/  SHF.R.U32.HI R9, RZ, R12, R9 ;  /* 0x0000000cff097219 */ /* 0x000fe40000011609 */
[----:B------:R-:W-:Y:S01]  /*09f0*/  ISETP.NE.AND.EX P0, PT, R31, RZ, PT, P0 ;  /* 0x000000ff1f00720c */ /* 0x000fe20003f05300 */
[----:B------:R1:W3:Y:S01]  /*0a00*/  F2I.U32.TRUNC.NTZ R15, R8 ;  /* 0x00000008000f7305 */ /* 0x0002e2000020f000 */
[----:B------:R-:W1:Y:S01]  /*0a10*/  LDC R20, c[0x0][0x148] ;  /* 0x00005200ff147b82 */ /* 0x000e620000000800 */
[----:B--2---:R-:W-:-:S07]  /*0a20*/  IMAD R0, R7, R10, R6 ;  /* 0x0000000a07007224 */ /* 0x004fce00078e0206 */
[----:B------:R-:W2:Y:S01]  /*0a30*/  LDC R26, c[0x0][0x600] ;  /* 0x00018000ff1a7b82 */ /* 0x000ea20000000800 */
[-CC-:B----4-:R-:W-:Y:S02]  /*0a40*/  SHF.R.U64 R32, R22, R24.reuse, R9.reuse ;  /* 0x0000001816207219 */ /* 0x190fe40000001209 */
[----:B------:R-:W-:Y:S01]  /*0a50*/  SHF.R.U32.HI R7, RZ, R24, R9 ;  /* 0x00000018ff077219 */ /* 0x000fe20000011609 */
[----:B------:R-:W-:-:S04]  /*0a60*/  IMAD.MOV.U32 R9, RZ, RZ, 0x1 ;  /* 0x00000001ff097424 */ /* 0x000fc800078e00ff */
[----:B------:R-:W4:Y:S01]  /*0a70*/  LDC R21, c[0x0][0x648] ;  /* 0x00019200ff157b82 */ /* 0x000f220000000800 */
[-C--:B0-----:R-:W-:Y:S02]  /*0a80*/  SHF.L.U32 R6, R11, R28.reuse, RZ ;  /* 0x0000001c0b067219 */ /* 0x081fe400000006ff */
[--C-:B------:R-:W-:Y:S02]  /*0a90*/  SHF.R.U64 R24, R32, R28, R7.reuse ;  /* 0x0000001c20187219 */ /* 0x100fe40000001207 */
[----:B------:R-:W-:Y:S02]  /*0aa0*/  LOP3.LUT R13, RZ, R6, RZ, 0x33, !PT ;  /* 0x00000006ff0d7212 */ /* 0x000fe400078e33ff */
[-C--:B------:R-:W-:Y:S01]  /*0ab0*/  SHF.R.U32.HI R7, RZ, R28.reuse, R7 ;  /* 0x0000001cff077219 */ /* 0x080fe20000011607 */
[----:B------:R-:W0:Y:S01]  /*0ac0*/  LDC R23, c[0x0][0x638] ;  /* 0x00018e00ff177b82 */ /* 0x000e220000000800 */
[----:B------:R-:W-:Y:S01]  /*0ad0*/  SHF.L.U32 R12, R9, R28, RZ ;  /* 0x0000001c090c7219 */ /* 0x000fe200000006ff */
[----:B------:R-:W-:-:S06]  /*0ae0*/  IMAD.MOV.U32 R6, RZ, RZ, R24 ;  /* 0x000000ffff067224 */ /* 0x000fcc00078e0018 */
[----:B------:R-:W0:Y:S01]  /*0af0*/  LDC R109, c[0x0][0x610] ;  /* 0x00018400ff6d7b82 */ /* 0x000e220000000800 */
[----:B-1-3--:R-:W-:Y:S05]  /*0b00*/  @!P0 BRA `(.L_x_6) ;  /* 0x0000000000288947 */ /* 0x00afea0003800000 */
[----:B------:R-:W1:Y:S02]  /*0b10*/  LDC R11, c[0x0][0x64c] ;  /* 0x00019300ff0b7b82 */ /* 0x000e640000000800 */
[----:B-1----:R-:W-:-:S05]  /*0b20*/  IADD3 R11, P0, R24, R11, RZ ;  /* 0x0000000b180b7210 */ /* 0x002fca0007f1e0ff */
        /* <DEDUP_REMOVED lines=8> */
.L_x_6:
[----:B----4-:R-:W-:Y:S01]  /*0bb0*/  SHF.R.U64 R6, R6, R21, R7 ;  /* 0x0000001506067219 */ /* 0x010fe20000001207 */
[----:B--2---:R-:W-:Y:S01]  /*0bc0*/  VIADD R7, R26, 0xffffffff ;  /* 0xffffffff1a077836 */ /* 0x004fe20000000000 */
[----:B------:R-:W-:Y:S01]  /*0bd0*/  LOP3.LUT R13, R32, R13, RZ, 0xc0, !PT ;  /* 0x0000000d200d7212 */ /* 0x000fe200078ec0ff */
[----:B------:R-:W-:Y:S02]  /*0be0*/  IMAD.MOV R15, RZ, RZ, -R15 ;  /* 0x000000ffff0f7224 */ /* 0x000fe400078e0a0f */
[----:B------:R-:W-:Y:S02]  /*0bf0*/  IMAD.MOV R8, RZ, RZ, -R6 ;  /* 0x000000ffff087224 */ /* 0x000fe400078e0a06 */
[----:B------:R-:W-:Y:S01]  /*0c00*/  IMAD R13, R12, R6, R13 ;  /* 0x000000060c0d7224 */ /* 0x000fe200078e020d */
[----:B------:R-:W-:Y:S01]  /*0c10*/  LOP3.LUT R6, R22, R7, RZ, 0xc0, !PT ;  /* 0x0000000716067212 */ /* 0x000fe200078ec0ff */
[----:B------:R-:W-:Y:S02]  /*0c20*/  @P3 IMAD R0, R20, R15, R5 ;  /* 0x0000000f14003224 */ /* 0x000fe400078e0205 */
[----:B0-----:R-:W-:-:S02]  /*0c30*/  IMAD R5, R8, R23, R24 ;  /* 0x0000001708057224 */ /* 0x001fc400078e0218 */
[----:B------:R-:W-:Y:S02]  /*0c40*/  IMAD R109, R13, R109, R0 ;  /* 0x0000006d0d6d7224 */ /* 0x000fe400078e0200 */
[----:B------:R-:W-:Y:S02]  /*0c50*/  IMAD R6, R5, R26, R6 ;  /* 0x0000001a05067224 */ /* 0x000fe400078e0206 */
[----:B------:R-:W-:Y:S02]  /*0c60*/  IMAD.MOV.U32 R0, RZ, RZ, 0x1 ;  /* 0x00000001ff007424 */ /* 0x000fe400078e00ff */
[----:B------:R-:W-:Y:S01]  /*0c70*/  IMAD.MOV.U32 R19, RZ, RZ, R25 ;  /* 0x000000ffff137224 */ /* 0x000fe200078e0019 */
[----:B------:R-:W-:Y:S02]  /*0c80*/  SEL R101, R6, R109, !P3 ;  /* 0x0000006d06657207 */ /* 0x000fe40005800000 */
[----:B------:R-:W-:-:S07]  /*0c90*/  SEL R109, R109, R6, !P3 ;  /* 0x000000066d6d7207 */ /* 0x000fce0005800000 */
.L_x_4:
[----:B------:R-:W-:-:S08]  /*0ca0*/  NOP ;  /* 0x0000000000007918 */ /* 0x000fd00000000000 */
[----:B------:R-:W0:Y:S02]  /*0cb0*/  USETMAXREG.TRY_ALLOC.CTAPOOL UP0, 0xe8 ;  /* 0x000000e8000079c8 */ /* 0x000e240008000600 */
[----:B0-----:R-:W-:-:S13]  /*0cc0*/  PLOP3.LUT P0, PT, PT, PT, UP0, 0x80, 0x0 ;  /* 0x000000000000781c */ /* 0x001fda0003f0f008 */
[----:B------:R-:W-:Y:S05]  /*0cd0*/  @!P0 BRA `(.L_x_4) ;  /* 0xfffffffc00f08947 */ /* 0x000fea000383ffff */
[----:B------:R-:W-:Y:S01]  /*0ce0*/  ULDC.64 UR4, c[0x0][0x598] ;  /* 0x0001660000047ab9 */ /* 0x000fe20000000a00 */
[----:B------:R-:W-:Y:S01]  /*0cf0*/  ULDC.64 UR36, c[0x0][0x208] ;  /* 0x0000820000247ab9 */ /* 0x000fe20000000a00 */
[----:B------:R-:W-:-:S04]  /*0d00*/  ISETP.NE.U32.AND P0, PT, RZ, UR4, PT ;  /* 0x00000004ff007c0c */ /* 0x000fc8000bf05070 */
[----:B------:R-:W-:-:S13]  /*0d10*/  ISETP.NE.AND.EX P0, PT, RZ, UR5, PT, P0 ;  /* 0x00000005ff007c0c */ /* 0x000fda000bf05300 */
[----:B------:R-:W-:Y:S05]  /*0d20*/  @!P0 BRA `(.L_x_7) ;  /* 0x00000000001c8947 */ /* 0x000fea0003800000 */
[----:B------:R-:W0:Y:S02]  /*0d30*/  LDC.64 R6, c[0x0][0x598] ;  /* 0x00016600ff067b82 */ /* 0x000e240000000a00 */
[----:B0-----:R-:W2:Y:S02]  /*0d40*/  LDG.E.64 R6, desc[UR36][R6.64] ;  /* 0x0000002406067981 */ /* 0x001ea4000c1e1b00 */
[----:B--2---:R-:W-:-:S04]  /*0d50*/  ISETP.NE.U32.AND P0, PT, R6, RZ, PT ;  /* 0x000000ff0600720c */ /* 0x004fc80003f05070 */
[----:B------:R-:W-:-:S13]  /*0d60*/  ISETP.NE.AND.EX P0, PT, R7, RZ, PT, P0 ;  /* 0x000000ff0700720c */ /* 0x000fda0003f05300 */
[----:B------:R-:W-:Y:S05]  /*0d70*/  @!P0 BRA `(.L_x_7) ;  /* 0x0000000000088947 */ /* 0x000fea0003800000 */
[----:B------:R0:W5:Y:S01]  /*0d80*/  LD.E R88, desc[UR36][R6.64] ;  /* 0x0000002406587980 */ /* 0x000162000c101900 */
[----:B------:R-:W-:Y:S05]  /*0d90*/  BRA `(.L_x_8) ;  /* 0x0000000000247947 */ /* 0x000fea0003800000 */
.L_x_7:
[----:B------:R-:W-:Y:S02]  /*0da0*/  ULDC.64 UR4, c[0x0][0x588] ;  /* 0x0001620000047ab9 */ /* 0x000fe40000000a00 */
[----:B------:R-:W-:-:S04]  /*0db0*/  ISETP.NE.U32.AND P0, PT, RZ, UR4, PT ;  /* 0x00000004ff007c0c */ /* 0x000fc8000bf05070 */
[----:B------:R-:W-:-:S13]  /*0dc0*/  ISETP.NE.AND.EX P0, PT, RZ, UR5, PT, P0 ;  /* 0x00000005ff007c0c */ /* 0x000fda000bf05300 */
[----:B------:R-:W-:Y:S05]  /*0dd0*/  @!P0 BRA `(.L_x_9) ;  /* 0x00000000000c8947 */ /* 0x000fea0003800000 */
[----:B------:R-:W0:Y:S02]  /*0de0*/  LDC.64 R88, c[0x0][0x588] ;  /* 0x00016200ff587b82 */ /* 0x000e240000000a00 */
[----:B0-----:R1:W5:Y:S01]  /*0df0*/  LDG.E R88, desc[UR36][R88.64] ;  /* 0x0000002458587981 */ /* 0x001362000c1e1900 */
[----:B------:R-:W-:Y:S05]  /*0e00*/  BRA `(.L_x_8) ;  /* 0x0000000000087947 */ /* 0x000fea0003800000 */
.L_x_9:
[----:B------:R-:W-:Y:S02]  /*0e10*/  ULDC UR4, c[0x0][0x580] ;  /* 0x0001600000047ab9 */ /* 0x000fe40000000800 */
[----:B------:R-:W-:-:S07]  /*0e20*/  IMAD.U32 R88, RZ, RZ, UR4 ;  /* 0x00000004ff587e24 */ /* 0x000fce000f8e00ff */
.L_x_8:
[----:B------:R-:W-:Y:S02]  /*0e30*/  ULDC.64 UR4, c[0x0][0x5a0] ;  /* 0x0001680000047ab9 */ /* 0x000fe40000000a00 */
[----:B------:R-:W-:-:S04]  /*0e40*/  ISETP.NE.U32.AND P0, PT, RZ, UR4, PT ;  /* 0x00000004ff007c0c */ /* 0x000fc8000bf05070 */
[----:B------:R-:W-:-:S13]  /*0e50*/  ISETP.NE.AND.EX P0, PT, RZ, UR5, PT, P0 ;  /* 0x00000005ff007c0c */ /* 0x000fda000bf05300 */
[----:B------:R-:W-:Y:S05]  /*0e60*/  @!P0 BRA `(.L_x_10) ;  /* 0x00000000001c8947 */ /* 0x000fea0003800000 */
[----:B0-----:R-:W0:Y:S02]  /*0e70*/  LDC.64 R6, c[0x0][0x5a0] ;  /* 0x00016800ff067b82 */ /* 0x001e240000000a00 */
[----:B0-----:R-:W2:Y:S02]  /*0e80*/  LDG.E.64 R6, desc[UR36][R6.64] ;  /* 0x0000002406067981 */ /* 0x001ea4000c1e1b00 */
[----:B--2---:R-:W-:-:S04]  /*0e90*/  ISETP.NE.U32.AND P0, PT, R6, RZ, PT ;  /* 0x000000ff0600720c */ /* 0x004fc80003f05070 */
[----:B------:R-:W-:-:S13]  /*0ea0*/  ISETP.NE.AND.EX P0, PT, R7, RZ, PT, P0 ;  /* 0x000000ff0700720c */ /* 0x000fda0003f05300 */
[----:B------:R-:W-:Y:S05]  /*0eb0*/  @!P0 BRA `(.L_x_10) ;  /* 0x0000000000088947 */ /* 0x000fea0003800000 */
[----:B-1----:R0:W5:Y:S01]  /*0ec0*/  LD.E R89, desc[UR36][R6.64] ;  /* 0x0000002406597980 */ /* 0x002162000c101900 */
[----:B------:R-:W-:Y:S05]  /*0ed0*/  BRA `(.L_x_11) ;  /* 0x0000000000247947 */ /* 0x000fea0003800000 */
.L_x_10:
[----:B------:R-:W-:Y:S02]  /*0ee0*/  ULDC.64 UR4, c[0x0][0x590] ;  /* 0x0001640000047ab9 */ /* 0x000fe40000000a00 */
[----:B------:R-:W-:-:S04]  /*0ef0*/  ISETP.NE.U32.AND P0, PT, RZ, UR4, PT ;  /* 0x00000004ff007c0c */ /* 0x000fc8000bf05070 */
[----:B------:R-:W-:-:S13]  /*0f00*/  ISETP.NE.AND.EX P0, PT, RZ, UR5, PT, P0 ;  /* 0x00000005ff007c0c */ /* 0x000fda000bf05300 */
[----:B------:R-:W-:Y:S05]  /*0f10*/  @!P0 BRA `(.L_x_12) ;  /* 0x00000000000c8947 */ /* 0x000fea0003800000 */
[----:B0-----:R-:W1:Y:S02]  /*0f20*/  LDC.64 R6, c[0x0][0x590] ;  /* 0x00016400ff067b82 */ /* 0x001e640000000a00 */
[----:B-1----:R1:W5:Y:S01]  /*0f30*/  LDG.E R89, desc[UR36][R6.64] ;  /* 0x0000002406597981 */ /* 0x002362000c1e1900 */
[----:B------:R-:W-:Y:S05]  /*0f40*/  BRA `(.L_x_11) ;  /* 0x0000000000087947 */ /* 0x000fea0003800000 */
.L_x_12:
[----:B------:R-:W-:Y:S02]  /*0f50*/  ULDC UR4, c[0x0][0x584] ;  /* 0x0001610000047ab9 */ /* 0x000fe40000000800 */
[----:B-1----:R-:W-:-:S07]  /*0f60*/  IMAD.U32 R89, RZ, RZ, UR4 ;  /* 0x00000004ff597e24 */ /* 0x002fce000f8e00ff */
.L_x_11:
[----:B------:R-:W-:-:S13]  /*0f70*/  LOP3.LUT P0, RZ, R0, 0xff, RZ, 0xc0, !PT ;  /* 0x000000ff00ff7812 */ /* 0x000fda000780c0ff */
[----:B------:R-:W-:Y:S05]  /*0f80*/  @!P0 EXIT ;  /* 0x000000000000894d */ /* 0x000fea0003800000 */
[----:B------:R-:W2:Y:S01]  /*0f90*/  LDC R91, c[0x0][0x658] ;  /* 0x00019600ff5b7b82 */ /* 0x000ea20000000800 */
[----:B------:R-:W-:Y:S01]  /*0fa0*/  ULDC.64 UR6, c[0x0][0x288] ;  /* 0x0000a20000067ab9 */ /* 0x000fe20000000a00 */
[----:B------:R-:W-:Y:S01]  /*0fb0*/  LOP3.LUT R14, R14, 0x1, RZ, 0xc0, !PT ;  /* 0x000000010e0e7812 */ /* 0x000fe200078ec0ff */
[----:B------:R-:W-:Y:S01]  /*0fc0*/  UIADD3 UR4, UR7, 0x7f, URZ ;  /* 0x0000007f07047890 */ /* 0x000fe2000fffe03f */
[----:B------:R-:W-:Y:S01]  /*0fd0*/  SHF.R.U32.HI R0, RZ, 0x2, R3 ;  /* 0x00000002ff007819 */ /* 0x000fe20000011603 */
[----:B------:R-:W-:Y:S01]  /*0fe0*/  IMAD.U32 R5, RZ, RZ, UR6 ;  /* 0x00000006ff057e24 */ /* 0x000fe2000f8e00ff */
[----:B------:R-:W-:Y:S01]  /*0ff0*/  SHF.R.U32.HI R4, RZ, 0x1, R4 ;  /* 0x00000001ff047819 */ /* 0x000fe20000011604 */
[----:B------:R-:W-:Y:S01]  /*1000*/  USHF.R.S32.HI UR5, URZ, 0x1f, UR4 ;  /* 0x0000001f3f057899 */ /* 0x000fe20008011404 */
[----:B------:R-:W3:Y:S01]  /*1010*/  LDC.64 R94, c[0x0][0x5c8] ;  /* 0x00017200ff5e7b82 */ /* 0x000ee20000000a00 */
[----:B------:R-:W-:Y:S01]  /*1020*/  LOP3.LUT R90, R3, 0x3, RZ, 0xc0, !PT ;  /* 0x00000003035a7812 */ /* 0x000fe200078ec0ff */
[----:B01----:R-:W-:Y:S01]  /*1030*/  IMAD.SHL.U32 R7, R14, 0x40, RZ ;  /* 0x000000400e077824 */ /* 0x003fe200078e00ff */
[----:B------:R-:W-:Y:S01]  /*1040*/  LOP3.LUT R0, R0, 0x7, RZ, 0xc0, !PT ;  /* 0x0000000700007812 */ /* 0x000fe200078ec0ff */
[----:B------:R-:W-:Y:S01]  /*1050*/  ULEA.HI UR5, UR5, UR4, URZ, 0x7 ;  /* 0x0000000405057291 */ /* 0x000fe2000f8f383f */
[----:B------:R-:W-:Y:S01]  /*1060*/  LOP3.LUT R23, R4, 0x30, RZ, 0xc0, !PT ;  /* 0x0000003004177812 */ /* 0x000fe200078ec0ff */
[----:B------:R-:W-:Y:S01]  /*1070*/  IMAD R90, R90, -0x2, R5 ;  /* 0xfffffffe5a5a7824 */ /* 0x000fe200078e0205 */
[--C-:B------:R-:W-:Y:S01]  /*1080*/  LOP3.LUT R22, R7, 0x40, R0.reuse, 0xe2, !PT ;  /* 0x0000004007167812 */ /* 0x100fe200078ee200 */
[----:B------:R-:W0:Y:S01]  /*1090*/  LDC R98, c[0x0][0x600] ;  /* 0x00018000ff627b82 */ /* 0x000e220000000800 */
[----:B------:R-:W-:Y:S01]  /*10a0*/  IADD3 R5, RZ, -R23, -R0 ;  /* 0x80000017ff057210 */ /* 0x000fe20007ffe800 */
[----:B------:R-:W-:Y:S01]  /*10b0*/  IMAD.MOV.U32 R0, RZ, RZ, -0x1 ;  /* 0xffffffffff007424 */ /* 0x000fe200078e00ff */
[----:B------:R-:W-:Y:S01]  /*10c0*/  USHF.R.S32.HI UR43, URZ, 0x7, UR5 ;  /* 0x000000073f2b7899 */ /* 0x000fe20008011405 */
[----:B------:R-:W-:Y:S01]  /*10d0*/  IMAD.MOV.U32 R4, RZ, RZ, 0x1 ;  /* 0x00000001ff047424 */ /* 0x000fe200078e00ff */
[C---:B------:R-:W-:Y:S01]  /*10e0*/  LOP3.LUT R97, R3.reuse, 0x80, RZ, 0xc0, !PT ;  /* 0x0000008003617812 */ /* 0x040fe200078ec0ff */
[----:B------:R-:W-:Y:S01]  /*10f0*/  IMAD R5, R14, -0x40, R5 ;  /* 0xffffffc00e057824 */ /* 0x000fe200078e0205 */
[----:B------:R-:W-:Y:S01]  /*1100*/  UISETP.LT.AND UP0, UPT, UR43, 0x1, UPT ;  /* 0x000000012b00788c */ /* 0x000fe2000bf01270 */
[----:B--2---:R-:W-:Y:S01]  /*1110*/  SHF.L.U32 R0, R0, R91, RZ ;  /* 0x0000005b00007219 */ /* 0x004fe200000006ff */
[----:B------:R-:W-:Y:S01]  /*1120*/  ULDC UR4, c[0x0][0x284] ;  /* 0x0000a10000047ab9 */ /* 0x000fe20000000800 */
[----:B------:R-:W-:Y:S01]  /*1130*/  LOP3.LUT R22, R22, R23, RZ, 0xfc, !PT ;  /* 0x0000001716167212 */ /* 0x000fe200078efcff */
[----:B------:R-:W-:Y:S01]  /*1140*/  USEL UR44, UR43, 0x1, UP0 ;  /* 0x000000012b2c7887 */ /* 0x000fe20008000000 */
[----:B------:R-:W-:Y:S01]  /*1150*/  SHF.L.U32 R91, R4, R91, RZ ;  /* 0x0000005b045b7219 */ /* 0x000fe200000006ff */
[----:B------:R-:W-:Y:S01]  /*1160*/  IMAD.SHL.U32 R96, R3, 0x2, RZ ;  /* 0x0000000203607824 */ /* 0x000fe200078e00ff */
[----:B------:R-:W-:Y:S01]  /*1170*/  LOP3.LUT R116, R18, 0x1, RZ, 0xfc, !PT ;  /* 0x0000000112747812 */ /* 0x000fe200078efcff */
[----:B------:R-:W-:Y:S01]  /*1180*/  VIADD R100, R5, UR4 ;  /* 0x0000000405647c36 */ /* 0x000fe20008000000 */
[C-C-:B---3--:R-:W-:Y:S01]  /*1190*/  SHF.L.U64.HI R92, R94.reuse, 0x7, R95.reuse ;  /* 0x000000075e5c7819 */ /* 0x148fe2000001025f */
[----:B------:R-:W-:Y:S01]  /*11a0*/  IMAD.MOV.U32 R23, RZ, RZ, RZ ;  /* 0x000000ffff177224 */ /* 0x000fe200078e00ff */
[C---:B------:R-:W-:Y:S01]  /*11b0*/  SHF.L.U64.HI R93, R94.reuse, 0x3, R95 ;  /* 0x000000035e5d7819 */ /* 0x040fe2000001025f */
[C---:B------:R-:W-:Y:S01]  /*11c0*/  IMAD.SHL.U32 R95, R94.reuse, 0x80, RZ ;  /* 0x000000805e5f7824 */ /* 0x040fe200078e00ff */
[----:B------:R-:W-:Y:S01]  /*11d0*/  SHF.R.U32.HI R97, RZ, 0x7, R97 ;  /* 0x00000007ff617819 */ /* 0x000fe20000011661 */
[----:B------:R-:W-:Y:S01]  /*11e0*/  IMAD.SHL.U32 R94, R94, 0x8, RZ ;  /* 0x000000085e5e7824 */ /* 0x000fe200078e00ff */
[----:B------:R-:W-:Y:S01]  /*11f0*/  LOP3.LUT R99, RZ, R0, RZ, 0x33, !PT ;  /* 0x00000000ff637212 */ /* 0x000fe200078e33ff */
[----:B------:R-:W-:Y:S01]  /*1200*/  UIADD3 UR44, UR43, -UR44, URZ ;  /* 0x8000002c2b2c7290 */ /* 0x000fe2000fffe03f */
[----:B0-----:R-:W-:Y:S01]  /*1210*/  VIADD R98, R98, 0xffffffff ;  /* 0xffffffff62627836 */ /* 0x001fe20000000000 */
[----:B------:R-:W-:Y:S01]  /*1220*/  UMOV UR40, URZ ;  /* 0x0000003f00287c82 */ /* 0x000fe20008000000 */
[----:B------:R-:W-:-:S09]  /*1230*/  UMOV UR42, URZ ;  /* 0x0000003f002a7c82 */ /* 0x000fd20008000000 */
.L_x_156:
[----:B0-----:R-:W0:Y:S01]  /*1240*/  SHFL.IDX PT, R0, R97, RZ, 0x1f ;  /* 0x00001fff61007589 */ /* 0x001e2200000e0000 */
[----:B-1----:R-:W1:Y:S01]  /*1250*/  S2UR UR7, SR_CgaCtaId ;  /* 0x00000000000779c3 */ /* 0x002e620000008800 */
[----:B------:R-:W-:Y:S01]  /*1260*/  UMOV UR6, 0x400 ;  /* 0x0000040000067882 */ /* 0x000fe20000000000 */
[----:B0-----:R-:W-:Y:S01]  /*1270*/  R2UR UR4, R0 ;  /* 0x00000000000472ca */ /* 0x001fe200000e0000 */
[----:B-1----:R-:W-:-:S12]  /*1280*/  ULEA UR46, UR7, UR6, 0x18 ;  /* 0x00000006072e7291 */ /* 0x002fd8000f8ec03f */
[----:B------:R-:W-:-:S04]  /*1290*/  ULEA.HI UR5, UR4, UR4, URZ, 0x1 ;  /* 0x0000000404057291 */ /* 0x000fc8000f8f083f */
[----:B------:R-:W-:-:S04]  /*12a0*/  ULOP3.LUT UR5, UR5, 0x7fffe, URZ, 0xc0, !UPT ;  /* 0x0007fffe05057892 */ /* 0x000fc8000f8ec03f */
[----:B------:R-:W-:-:S03]  /*12b0*/  UIADD3 UR5, UR4, -UR5, URZ ;  /* 0x8000000504057290 */ /* 0x000fc6000fffe03f */
[----:B------:R-:W-:Y:S01]  /*12c0*/  ULDC UR4, c[0x0][0x28c] ;  /* 0x0000a30000047ab9 */ /* 0x000fe20000000800 */
[----:B------:R-:W-:Y:S01]  /*12d0*/  ULEA UR5, UR5, UR46, 0xd ;  /* 0x0000002e05057291 */ /* 0x000fe2000f8e683f */
[----:B------:R-:W-:-:S03]  /*12e0*/  ISETP.LT.AND P0, PT, RZ, UR4, PT ;  /* 0x00000004ff007c0c */ /* 0x000fc6000bf01270 */
[----:B------:R-:W-:-:S04]  /*12f0*/  UIADD3 UR5, UR5, 0x180, URZ ;  /* 0x0000018005057890 */ /* 0x000fc8000fffe03f */
[----:B------:R-:W-:-:S04]  /*1300*/  USHF.R.U32.HI UR5, URZ, 0x4, UR5 ;  /* 0x000000043f057899 */ /* 0x000fc80008011605 */
[----:B------:R-:W-:-:S04]  /*1310*/  ULOP3.LUT UR5, UR5, 0x3fff, URZ, 0xc0, !UPT ;  /* 0x00003fff05057892 */ /* 0x000fc8000f8ec03f */
[----:B------:R-:W-:Y:S01]  /*1320*/  ULOP3.LUT UR45, UR5, 0x10000, URZ, 0xfc, !UPT ;  /* 0x00010000052d7892 */ /* 0x000fe2000f8efc3f */
[----:B--2345:R-:W-:Y:S11]  /*1330*/  @P0 BRA `(.L_x_13) ;  /* 0x0000000000400947 */ /* 0x03cff60003800000 */
[----:B------:R-:W-:Y:S01]  /*1340*/  MOV R0, 0x0 ;  /* 0x0000000000007802 */ /* 0x000fe20000000f00 */
[----:B------:R-:W-:Y:S01]  /*1350*/  ULDC.64 UR4, c[0x4][0x68] ;  /* 0x01001a0000047ab9 */ /* 0x000fe20000000a00 */
[----:B------:R-:W-:Y:S01]  /*1360*/  ULDC.64 UR6, c[0x4][0x8] ;  /* 0x0100020000067ab9 */ /* 0x000fe20000000a00 */
[----:B------:R-:W-:Y:S01]  /*1370*/  IMAD.U32 R4, RZ, RZ, UR4 ;  /* 0x00000004ff047e24 */ /* 0x000fe2000f8e00ff */
[----:B------:R0:W1:Y:S01]  /*1380*/  LDC.64 R14, c[0x4][R0] ;  /* 0x01000000000e7b82 */ /* 0x0000620000000a00 */
[----:B------:R-:W-:Y:S01]  /*1390*/  IMAD.U32 R5, RZ, RZ, UR5 ;  /* 0x00000005ff057e24 */ /* 0x000fe2000f8e00ff */
[----:B------:R-:W-:Y:S01]  /*13a0*/  ULDC.64 UR4, c[0x4][0x70] ;  /* 0x01001c0000047ab9 */ /* 0x000fe20000000a00 */
[----:B------:R-:W-:Y:S02]  /*13b0*/  IMAD.U32 R10, RZ, RZ, UR6 ;  /* 0x00000006ff0a7e24 */ /* 0x000fe4000f8e00ff */
[----:B------:R-:W-:Y:S02]  /*13c0*/  IMAD.U32 R6, RZ, RZ, UR4 ;  /* 0x00000004ff067e24 */ /* 0x000fe4000f8e00ff */
[----:B------:R-:W-:-:S02]  /*13d0*/  IMAD.U32 R7, RZ, RZ, UR5 ;  /* 0x00000005ff077e24 */ /* 0x000fc4000f8e00ff */
[----:B------:R-:W-:Y:S02]  /*13e0*/  IMAD.U32 R11, RZ, RZ, UR7 ;  /* 0x00000007ff0b7e24 */ /* 0x000fe4000f8e00ff */
[----:B------:R-:W-:Y:S02]  /*13f0*/  IMAD.MOV.U32 R8, RZ, RZ, 0x1e1 ;  /* 0x000001e1ff087424 */ /* 0x000fe400078e00ff */
[----:B------:R-:W-:Y:S02]  /*1400*/  IMAD.MOV.U32 R12, RZ, RZ, 0x1 ;  /* 0x00000001ff0c7424 */ /* 0x000fe400078e00ff */
[----:B0-----:R-:W-:-:S07]  /*1410*/  IMAD.MOV.U32 R13, RZ, RZ, RZ ;  /* 0x000000ffff0d7224 */ /* 0x001fce00078e00ff */
[----:B------:R-:W-:-:S07]  /*1420*/  LEPC R20, `(.L_x_13) ;  /* 0x000000001014794e */ /* 0x000fce0000000000 */
[----:B-1---5:R-:W-:Y:S05]  /*1430*/  CALL.ABS.NOINC R14 ;  /* 0x000000000e007343 */ /* 0x022fea0003c00000 */
.L_x_13:
[----:B------:R-:W-:-:S13]  /*1440*/  ISETP.NE.AND P0, PT, R116, 0x3, PT ;  /* 0x000000037400780c */ /* 0x000fda0003f05270 */
[----:B------:R-:W-:Y:S05]  /*1450*/  @!P0 BRA `(.L_x_14) ;  /* 0x0000000000048947 */ /* 0x000fea0003800000 */
[----:B------:R-:W-:Y:S01]  /*1460*/  BPT.TRAP 0x1 ;  /* 0x000000040000795c */ /* 0x000fe20000300000 */
.L_x_14:
[----:B------:R-:W-:Y:S02]  /*1470*/  IMAD.U32 R3, RZ, RZ, UR42 ;  /* 0x0000002aff037e24 */ /* 0x000fe4000f8e00ff */
[----:B------:R-:W-:-:S03]  /*1480*/  IMAD.U32 R0, RZ, RZ, UR40 ;  /* 0x00000028ff007e24 */ /* 0x000fc6000f8e00ff */
[----:B------:R-:W-:Y:S02]  /*1490*/  LEA R3, R3, UR46, 0x3 ;  /* 0x0000002e03037c11 */ /* 0x000fe4000f8e18ff */
[----:B------:R-:W-:-:S04]  /*14a0*/  SHF.L.U32 R0, R0, 0x1f, RZ ;  /* 0x0000001f00007819 */ /* 0x000fc800000006ff */
[----:B------:R0:W1:Y:S01]  /*14b0*/  SYNCS.PHASECHK.TRANS64.TRYWAIT P1, [R3+URZ], R0 ;  /* 0x00000000030075a7 */ /* 0x000062000802017f */
[----:B------:R-:W-:Y:S05]  /*14c0*/  @!P0 BRA `(.L_x_15) ;  /* 0x0000000000048947 */ /* 0x000fea0003800000 */
[----:B------:R-:W-:Y:S01]  /*14d0*/  BPT.TRAP 0x1 ;  /* 0x000000040000795c */ /* 0x000fe20000300000 */
.L_x_15:
[----:B------:R-:W-:-:S05]  /*14e0*/  IMAD.U32 R4, RZ, RZ, UR44 ;  /* 0x0000002cff047e24 */ /* 0x000fca000f8e00ff */
[----:B------:R-:W-:Y:S01]  /*14f0*/  ISETP.GE.AND P2, PT, R4, 0x1, PT ;  /* 0x000000010400780c */ /* 0x000fe20003f46270 */
[----:B-1----:R-:W-:-:S12]  /*1500*/  @P1 BRA `(.L_x_16) ;  /* 0x0000000000081947 */ /* 0x002fd80003800000 */
[----:B------:R-:W1:Y:S02]  /*1510*/  SYNCS.PHASECHK.TRANS64.TRYWAIT P1, [R3+URZ], R0 ;  /* 0x00000000030075a7 */ /* 0x000e64000802017f */
[----:B-1----:R-:W-:Y:S05]  /*1520*/  @!P1 BRA `(.L_x_17) ;  /* 0x0000007c004c9947 */ /* 0x002fea0003800000 */
.L_x_16:
[----:B------:R-:W-:Y:S05]  /*1530*/  WARPSYNC.ALL ;  /* 0x0000000000007948 */ /* 0x000fea0003800000 */
[----:B------:R-:W-:Y:S01]  /*1540*/  UIADD3 UR4, UR46, 0x60180, URZ ;  /* 0x000601802e047890 */ /* 0x000fe2000fffe03f */
[----:B------:R-:W-:Y:S01]  /*1550*/  WARPGROUP.ARRIVE ;  /* 0x00000000000079c5 */ /* 0x000fe20000000000 */
[----:B------:R-:W-:Y:S02]  /*1560*/  ULEA UR6, UR42, UR45, 0xc ;  /* 0x0000002d2a067291 */ /* 0x000fe4000f8e603f */
[----:B------:R-:W-:Y:S01]  /*1570*/  USHF.R.U32.HI UR4, URZ, 0x4, UR4 ;  /* 0x000000043f047899 */ /* 0x000fe20008011604 */
[----:B------:R-:W-:Y:S01]  /*1580*/  UMOV UR13, 0x40000040 ;  /* 0x40000040000d7882 */ /* 0x000fe20000000000 */
[----:B------:R-:W-:-:S02]  /*1590*/  UMOV UR15, 0x40000040 ;  /* 0x40000040000f7882 */ /* 0x000fc40000000000 */
[----:B------:R-:W-:Y:S01]  /*15a0*/  ULOP3.LUT UR4, UR4, 0x3fff, URZ, 0xc0, !UPT ;  /* 0x00003fff04047892 */ /* 0x000fe2000f8ec03f */
[----:B------:R-:W-:Y:S01]  /*15b0*/  UMOV UR12, UR6 ;  /* 0x00000006000c7c82 */ /* 0x000fe20008000000 */
[----:B------:R-:W-:Y:S02]  /*15c0*/  UIADD3 UR5, UR6, 0x400, URZ ;  /* 0x0000040006057890 */ /* 0x000fe4000fffe03f */
[----:B------:R-:W-:Y:S02]  /*15d0*/  ULOP3.LUT UR8, UR4, 0x10000, URZ, 0xfc, !UPT ;  /* 0x0001000004087892 */ /* 0x000fe4000f8efc3f */
[----:B------:R-:W-:Y:S02]  /*15e0*/  UIADD3 UR7, UR6, 0x806, URZ ;  /* 0x0000080606077890 */ /* 0x000fe4000fffe03f */
[----:B------:R-:W-:Y:S02]  /*15f0*/  ULEA UR4, UR42, UR8, 0xa ;  /* 0x000000082a047291 */ /* 0x000fe4000f8e503f */
[----:B------:R-:W-:-:S02]  /*1600*/  UIADD3 UR10, UR6, 0xc06, URZ ;  /* 0x00000c06060a7890 */ /* 0x000fc4000fffe03f */
[----:B------:R-:W-:-:S03]  /*1610*/  UIADD3 UR9, UR4, 0x206, URZ ;  /* 0x0000020604097890 */ /* 0x000fc6000fffe03f */
[----:B------:R-:W-:Y:S02]  /*1620*/  UMOV UR14, UR4 ;  /* 0x00000004000e7c82 */ /* 0x000fe40008000000 */
[----:B------:R-:W-:Y:S01]  /*1630*/  HGMMA.64x64x16.F32 R56, gdesc[UR12], RZ, !UPT, gsb0 ;  /* 0x00e000000c3879f0 */ /* 0x000fe2000c0008ff */
[----:B------:R-:W-:Y:S01]  /*1640*/  UMOV UR12, UR5 ;  /* 0x00000005000c7c82 */ /* 0x000fe20008000000 */
[----:B------:R-:W-:Y:S01]  /*1650*/  UMOV UR13, 0x40000040 ;  /* 0x40000040000d7882 */ /* 0x000fe20000000000 */
[----:B------:R-:W-:Y:S01]  /*1660*/  UIADD3 UR5, UR6, 0x402, URZ ;  /* 0x0000040206057890 */ /* 0x000fe2000fffe03f */
[----:B------:R-:W-:Y:S02]  /*1670*/  WARPGROUP.DEPBAR.LE gsb0, 0x0 ;  /* 0x00008000000079c5 */ /* 0x000fe40000010000 */
[----:B------:R-:W-:-:S06]  /*1680*/  WARPGROUP.ARRIVE ;  /* 0x00000000000079c5 */ /* 0x000fcc0000000000 */
[----:B------:R-:W-:Y:S01]  /*1690*/  HGMMA.64x64x16.F32 R24, gdesc[UR12], RZ, !UPT, gsb0 ;  /* 0x00e000000c1879f0 */ /* 0x000fe2000c0008ff */
[----:B------:R-:W-:Y:S02]  /*16a0*/  UIADD3 UR12, UR6, 0x2, URZ ;  /* 0x00000002060c7890 */ /* 0x000fe4000fffe03f */
[----:B------:R-:W-:Y:S01]  /*16b0*/  UIADD3 UR14, UR4, 0x2, URZ ;  /* 0x00000002040e7890 */ /* 0x000fe2000fffe03f */
[----:B------:R-:W-:Y:S01]  /*16c0*/  UMOV UR13, 0x40000040 ;  /* 0x40000040000d7882 */ /* 0x000fe20000000000 */
[----:B------:R-:W-:Y:S01]  /*16d0*/  UMOV UR15, 0x40000040 ;  /* 0x40000040000f7882 */ /* 0x000fe20000000000 */
[----:B------:R-:W-:Y:S02]  /*16e0*/  WARPGROUP.DEPBAR.LE gsb0, 0x0 ;  /* 0x00008000000079c5 */ /* 0x000fe40000010000 */
[----:B------:R-:W-:-:S06]  /*16f0*/  WARPGROUP.ARRIVE ;  /* 0x00000000000079c5 */ /* 0x000fcc0000000000 */
[----:B------:R-:W-:Y:S01]  /*1700*/  HGMMA.64x64x16.F32 R56, gdesc[UR12], R56, gsb0 ;  /* 0x00e000000c3879f0 */ /* 0x000fe20008000838 */
[----:B------:R-:W-:Y:S01]  /*1710*/  UMOV UR12, UR5 ;  /* 0x00000005000c7c82 */ /* 0x000fe20008000000 */
[----:B------:R-:W-:Y:S01]  /*1720*/  UMOV UR13, 0x40000040 ;  /* 0x40000040000d7882 */ /* 0x000fe20000000000 */
[----:B------:R-:W-:Y:S01]  /*1730*/  UIADD3 UR5, UR6, 0x404, URZ ;  /* 0x0000040406057890 */ /* 0x000fe2000fffe03f */
[----:B------:R-:W-:Y:S02]  /*1740*/  WARPGROUP.DEPBAR.LE gsb0, 0x0 ;  /* 0x00008000000079c5 */ /* 0x000fe40000010000 */
[----:B------:R-:W-:-:S06]  /*1750*/  WARPGROUP.ARRIVE ;  /* 0x00000000000079c5 */ /* 0x000fcc0000000000 */
[----:B------:R-:W-:Y:S01]  /*1760*/  HGMMA.64x64x16.F32 R24, gdesc[UR12], R24, gsb0 ;  /* 0x00e000000c1879f0 */ /* 0x000fe20008000818 */
        /* <DEDUP_REMOVED lines=56> */
[----:B------:R-:W-:Y:S01]  /*1af0*/  UMOV UR4, UR7 ;  /* 0x0000000700047c82 */ /* 0x000fe20008000000 */
[----:B------:R-:W-:Y:S01]  /*1b00*/  UMOV UR6, UR9 ;  /* 0x0000000900067c82 */ /* 0x000fe20008000000 */
[----:B------:R-:W-:Y:S01]  /*1b10*/  UMOV UR7, 0x40000040 ;  /* 0x4000004000077882 */ /* 0x000fe20000000000 */
[----:B------:R-:W-:Y:S02]  /*1b20*/  WARPGROUP.DEPBAR.LE gsb0, 0x0 ;  /* 0x00008000000079c5 */ /* 0x000fe40000010000 */
[----:B------:R-:W-:-:S06]  /*1b30*/  WARPGROUP.ARRIVE ;  /* 0x00000000000079c5 */ /* 0x000fcc0000000000 */
[----:B------:R-:W-:Y:S01]  /*1b40*/  HGMMA.64x64x16.F32 R56, gdesc[UR12], R56, gsb0 ;  /* 0x00e000000c3879f0 */ /* 0x000fe20008000838 */
[----:B------:R-:W-:Y:S01]  /*1b50*/  UMOV UR12, UR5 ;  /* 0x00000005000c7c82 */ /* 0x000fe20008000000 */
[----:B------:R-:W-:Y:S01]  /*1b60*/  UMOV UR13, 0x40000040 ;  /* 0x40000040000d7882 */ /* 0x000fe20000000000 */
[----:B------:R-:W-:Y:S01]  /*1b70*/  UMOV UR5, 0x40000040 ;  /* 0x4000004000057882 */ /* 0x000fe20000000000 */
[----:B------:R-:W-:Y:S02]  /*1b80*/  WARPGROUP.DEPBAR.LE gsb0, 0x0 ;  /* 0x00008000000079c5 */ /* 0x000fe40000010000 */
[----:B------:R-:W-:-:S06]  /*1b90*/  WARPGROUP.ARRIVE ;  /* 0x00000000000079c5 */ /* 0x000fcc0000000000 */
[----:B------:R-:W-:Y:S03]  /*1ba0*/  HGMMA.64x64x16.F32 R24, gdesc[UR12], R24, gsb0 ;  /* 0x00e000000c1879f0 */ /* 0x000fe60008000818 */
[----:B------:R-:W-:Y:S02]  /*1bb0*/  WARPGROUP.DEPBAR.LE gsb0, 0x0 ;  /* 0x00008000000079c5 */ /* 0x000fe40000010000 */
[----:B------:R-:W-:-:S06]  /*1bc0*/  WARPGROUP.ARRIVE ;  /* 0x00000000000079c5 */ /* 0x000fcc0000000000 */
[----:B------:R-:W-:Y:S01]  /*1bd0*/  HGMMA.64x64x16.F32 R56, gdesc[UR4], R56, gsb0 ;  /* 0x00e00000043879f0 */ /* 0x000fe20008000838 */
[----:B------:R-:W-:Y:S01]  /*1be0*/  UMOV UR4, UR10 ;  /* 0x0000000a00047c82 */ /* 0x000fe20008000000 */
[----:B------:R-:W-:Y:S01]  /*1bf0*/  UMOV UR5, 0x40000040 ;  /* 0x4000004000057882 */ /* 0x000fe20000000000 */
[----:B------:R-:W-:Y:S02]  /*1c00*/  WARPGROUP.DEPBAR.LE gsb0, 0x0 ;  /* 0x00008000000079c5 */ /* 0x000fe40000010000 */
[----:B------:R-:W-:-:S06]  /*1c10*/  WARPGROUP.ARRIVE ;  /* 0x00000000000079c5 */ /* 0x000fcc0000000000 */
[----:B------:R-:W-:Y:S03]  /*1c20*/  HGMMA.64x64x16.F32 R24, gdesc[UR4], R24, gsb0 ;  /* 0x00e00000041879f0 */ /* 0x000fe60008000818 */
[----:B------:R-:W-:Y:S02]  /*1c30*/  WARPGROUP.DEPBAR.LE gsb0, 0x0 ;  /* 0x00008000000079c5 */ /* 0x000fe40000010000 */
[----:B------:R-:W-:Y:S05]  /*1c40*/  @!P2 BRA `(.L_x_18) ;  /* 0x00000008004ca947 */ /* 0x000fea0003800000 */
[----:B------:R-:W-:Y:S01]  /*1c50*/  UIADD3 UR13, UR42, 0x1, URZ ;  /* 0x000000012a0d7890 */ /* 0x000fe2000fffe03f */
[----:B01----:R-:W-:Y:S01]  /*1c60*/  IMAD.U32 R0, RZ, RZ, UR44 ;  /* 0x0000002cff007e24 */ /* 0x003fe2000f8e00ff */
[----:B------:R-:W-:Y:S02]  /*1c70*/  UMOV UR9, UR42 ;  /* 0x0000002a00097c82 */ /* 0x000fe40008000000 */
[----:B------:R-:W-:-:S04]  /*1c80*/  UISETP.NE.AND UP0, UPT, UR13, 0x6, UPT ;  /* 0x000000060d00788c */ /* 0x000fc8000bf05270 */
[----:B------:R-:W-:Y:S02]  /*1c90*/  USEL UR4, URZ, 0x1, UP0 ;  /* 0x000000013f047887 */ /* 0x000fe40008000000 */
[----:B------:R-:W-:Y:S02]  /*1ca0*/  USEL UR13, UR13, URZ, UP0 ;  /* 0x0000003f0d0d7287 */ /* 0x000fe40008000000 */
[----:B------:R-:W-:-:S06]  /*1cb0*/  ULOP3.LUT UR4, UR40, UR4, URZ, 0x3c, !UPT ;  /* 0x0000000428047292 */ /* 0x000fcc000f8e3c3f */
[----:B------:R-:W-:-:S07]  /*1cc0*/  IMAD.U32 R5, RZ, RZ, UR4 ;  /* 0x00000004ff057e24 */ /* 0x000fce000f8e00ff */
.L_x_25:
[----:B01----:R-:W-:Y:S05]  /*1cd0*/  @!P0 BRA `(.L_x_19) ;  /* 0x0000000000048947 */ /* 0x003fea0003800000 */
[----:B------:R-:W-:Y:S01]  /*1ce0*/  BPT.TRAP 0x1 ;  /* 0x000000040000795c */ /* 0x000fe20000300000 */
.L_x_19:
[----:B------:R-:W0:Y:S01]  /*1cf0*/  S2UR UR4, SR_CgaCtaId ;  /* 0x00000000000479c3 */ /* 0x000e220000008800 */
[----:B------:R-:W-:Y:S01]  /*1d00*/  UMOV UR10, 0x400 ;  /* 0x00000400000a7882 */ /* 0x000fe20000000000 */
[----:B------:R-:W-:Y:S01]  /*1d10*/  SHF.L.U32 R3, R5, 0x1f, RZ ;  /* 0x0000001f05037819 */ /* 0x000fe200000006ff */
[----:B0-----:R-:W-:-:S04]  /*1d20*/  ULEA UR10, UR4, UR10, 0x18 ;  /* 0x0000000a040a7291 */ /* 0x001fc8000f8ec03f */
[----:B------:R-:W-:-:S09]  /*1d30*/  ULEA UR4, UR13, UR10, 0x3 ;  /* 0x0000000a0d047291 */ /* 0x000fd2000f8e183f */
[----:B------:R0:W1:Y:S01]  /*1d40*/  SYNCS.PHASECHK.TRANS64.TRYWAIT P1, [UR4], R3 ;  /* 0x00000003ff0075a7 */ /* 0x0000620008020144 */
[----:B------:R-:W-:Y:S05]  /*1d50*/  @!P0 BRA `(.L_x_20) ;  /* 0x0000000000048947 */ /* 0x000fea0003800000 */
[----:B------:R-:W-:Y:S01]  /*1d60*/  BPT.TRAP 0x1 ;  /* 0x000000040000795c */ /* 0x000fe20000300000 */
.L_x_20:
[----:B-1----:R-:W-:Y:S05]  /*1d70*/  @P1 BRA `(.L_x_21) ;  /* 0x0000000000081947 */ /* 0x002fea0003800000 */
[----:B------:R-:W1:Y:S02]  /*1d80*/  SYNCS.PHASECHK.TRANS64.TRYWAIT P1, [UR4], R3 ;  /* 0x00000003ff0075a7 */ /* 0x000e640008020144 */
[----:B-1----:R-:W-:Y:S05]  /*1d90*/  @!P1 BRA `(.L_x_22) ;  /* 0x0000007400449947 */ /* 0x002fea0003800000 */
.L_x_21:
[----:B------:R-:W-:Y:S01]  /*1da0*/  ULEA UR12, UR13, UR8, 0xa ;  /* 0x000000080d0c7291 */ /* 0x000fe2000f8e503f */
[----:B------:R-:W-:Y:S01]  /*1db0*/  WARPGROUP.ARRIVE ;  /* 0x00000000000079c5 */ /* 0x000fe20000000000 */
[----:B------:R-:W-:Y:S01]  /*1dc0*/  ULEA UR11, UR13, UR45, 0xc ;  /* 0x0000002d0d0b7291 */ /* 0x000fe2000f8e603f */
[----:B------:R-:W-:Y:S01]  /*1dd0*/  UMOV UR7, 0x40000040 ;  /* 0x4000004000077882 */ /* 0x000fe20000000000 */
[----:B------:R-:W-:Y:S02]  /*1de0*/  UMOV UR5, 0x40000040 ;  /* 0x4000004000057882 */ /* 0x000fe40000000000 */
[----:B------:R-:W-:Y:S01]  /*1df0*/  UIADD3 UR14, UR11, 0x400, URZ ;  /* 0x000004000b0e7890 */ /* 0x000fe2000fffe03f */
[----:B------:R-:W-:Y:S02]  /*1e00*/  UMOV UR6, UR12 ;  /* 0x0000000c00067c82 */ /* 0x000fe40008000000 */
[----:B------:R-:W-:Y:S02]  /*1e10*/  UMOV UR4, UR11 ;  /* 0x0000000b00047c82 */ /* 0x000fe40008000000 */
[----:B------:R-:W-:Y:S01]  /*1e20*/  HGMMA.64x64x16.F32 R56, gdesc[UR4], R56, gsb0 ;  /* 0x00e00000043879f0 */ /* 0x000fe20008000838 */
[----:B------:R-:W-:Y:S01]  /*1e30*/  UMOV UR5, 0x40000040 ;  /* 0x4000004000057882 */ /* 0x000fe20000000000 */
[----:B------:R-:W-:Y:S01]  /*1e40*/  UMOV UR4, UR14 ;  /* 0x0000000e00047c82 */ /* 0x000fe20008000000 */
[----:B------:R-:W-:Y:S01]  /*1e50*/  UIADD3 UR14, UR11, 0x402, URZ ;  /* 0x000004020b0e7890 */ /* 0x000fe2000fffe03f */
[----:B------:R-:W-:-:S02]  /*1e60*/  WARPGROUP.DEPBAR.LE gsb0, 0x0 ;  /* 0x00008000000079c5 */ /* 0x000fc40000010000 */
        /* <DEDUP_REMOVED lines=76> */
[----:B------:R-:W-:Y:S02]  /*2330*/  WARPGROUP.DEPBAR.LE gsb0, 0x0 ;  /* 0x00008000000079c5 */ /* 0x000fe40000010000 */
[----:B------:R-:W-:-:S06]  /*2340*/  WARPGROUP.ARRIVE ;  /* 0x00000000000079c5 */ /* 0x000fcc0000000000 */
[----:B------:R-:W-:Y:S01]  /*2350*/  HGMMA.64x64x16.F32 R24, gdesc[UR4], R24, gsb0 ;  /* 0x00e00000041879f0 */ /* 0x000fe20008000818 */
[----:B------:R-:W-:Y:S02]  /*2360*/  UIADD3 UR6, UR12, 0x206, URZ ;  /* 0x000002060c067890 */ /* 0x000fe4000fffe03f */
[----:B------:R-:W-:Y:S01]  /*2370*/  UIADD3 UR4, UR11, 0x806, URZ ;  /* 0x000008060b047890 */ /* 0x000fe2000fffe03f */
[----:B------:R-:W-:Y:S01]  /*2380*/  UMOV UR7, 0x40000040 ;  /* 0x4000004000077882 */ /* 0x000fe20000000000 */
[----:B------:R-:W-:Y:S01]  /*2390*/  UMOV UR5, 0x40000040 ;  /* 0x4000004000057882 */ /* 0x000fe20000000000 */
[----:B------:R-:W-:Y:S01]  /*23a0*/  UIADD3 UR11, UR11, 0xc06, URZ ;  /* 0x00000c060b0b7890 */ /* 0x000fe2000fffe03f */
        /* <DEDUP_REMOVED lines=10> */
[----:B------:R-:W-:Y:S01]  /*2450*/  BPT.TRAP 0x1 ;  /* 0x000000040000795c */ /* 0x000fe20000300000 */
.L_x_23:
[----:B------:R-:W-:Y:S01]  /*2460*/  ULEA UR10, UR9, UR10, 0x3 ;  /* 0x0000000a090a7291 */ /* 0x000fe2000f8e183f */
[----:B------:R-:W-:-:S03]  /*2470*/  ISETP.GT.U32.AND P1, PT, R18, 0x1, PT ;  /* 0x000000011200780c */ /* 0x000fc60003f24070 */
[----:B------:R-:W-:-:S04]  /*2480*/  UIADD3 UR10, UR10, 0x30, URZ ;  /* 0x000000300a0a7890 */ /* 0x000fc8000fffe03f */
[----:B------:R-:W-:-:S09]  /*2490*/  UPRMT UR10, URZ, 0x654, UR10 ;  /* 0x000006543f0a7896 */ /* 0x000fd2000800000a */
[----:B------:R-:W-:Y:S01]  /*24a0*/  SYNCS.ARRIVE.TRANS64.RED.A1T0 RZ, [UR10], RZ ;  /* 0x000000ffffff79a7 */ /* 0x000fe2000810040a */
[----:B------:R-:W-:Y:S05]  /*24b0*/  @P1 BRA `(.L_x_24) ;  /* 0x0000000000041947 */ /* 0x000fea0003800000 */
[----:B------:R-:W-:Y:S01]  /*24c0*/  BPT.TRAP 0x1 ;  /* 0x000000040000795c */ /* 0x000fe20000300000 */
.L_x_24:
[----:B------:R-:W-:Y:S01]  /*24d0*/  UIADD3 UR13, UR13, 0x1, URZ ;  /* 0x000000010d0d7890 */ /* 0x000fe2000fffe03f */
[C---:B------:R-:W-:Y:S01]  /*24e0*/  ISETP.GT.AND P1, PT, R0.reuse, 0x1, PT ;  /* 0x000000010000780c */ /* 0x040fe20003f24270 */
[----:B------:R-:W-:Y:S01]  /*24f0*/  UIADD3 UR9, UR9, 0x1, URZ ;  /* 0x0000000109097890 */ /* 0x000fe2000fffe03f */
[----:B------:R-:W-:Y:S01]  /*2500*/  VIADD R0, R0, 0xffffffff ;  /* 0xffffffff00007836 */ /* 0x000fe20000000000 */
[----:B------:R-:W-:Y:S02]  /*2510*/  UISETP.NE.AND UP0, UPT, UR13, 0x6, UPT ;  /* 0x000000060d00788c */ /* 0x000fe4000bf05270 */
[----:B------:R-:W-:Y:S02]  /*2520*/  UISETP.NE.AND UP1, UPT, UR9, 0x6, UPT ;  /* 0x000000060900788c */ /* 0x000fe4000bf25270 */
[----:B------:R-:W-:Y:S02]  /*2530*/  USEL UR4, URZ, 0x1, UP0 ;  /* 0x000000013f047887 */ /* 0x000fe40008000000 */
[----:B------:R-:W-:-:S02]  /*2540*/  USEL UR13, UR13, URZ, UP0 ;  /* 0x0000003f0d0d7287 */ /* 0x000fc40008000000 */
[----:B------:R-:W-:Y:S02]  /*2550*/  USEL UR9, UR9, URZ, UP1 ;  /* 0x0000003f09097287 */ /* 0x000fe40008800000 */
[----:B------:R-:W-:Y:S01]  /*2560*/  LOP3.LUT R5, R5, UR4, RZ, 0x3c, !PT ;  /* 0x0000000405057c12 */ /* 0x000fe2000f8e3cff */
[----:B------:R-:W-:Y:S09]  /*2570*/  @P1 BRA `(.L_x_25) ;  /* 0xfffffff400d41947 */ /* 0x000ff2000383ffff */
.L_x_18:
[----:B01----:R-:W0:Y:S02]  /*2580*/  LDC R0, c[0x0][0x28c] ;  /* 0x0000a300ff007b82 */ /* 0x003e240000000800 */
[----:B0-----:R-:W-:-:S13]  /*2590*/  ISETP.GE.AND P1, PT, R0, 0x1, PT ;  /* 0x000000010000780c */ /* 0x001fda0003f26270 */
[----:B------:R-:W-:Y:S05]  /*25a0*/  @!P1 BRA `(.L_x_26) ;  /* 0x0000000000409947 */ /* 0x000fea0003800000 */
[----:B------:R-:W-:Y:S05]  /*25b0*/  @!P0 BRA `(.L_x_27) ;  /* 0x0000000000048947 */ /* 0x000fea0003800000 */
[----:B------:R-:W-:Y:S01]  /*25c0*/  BPT.TRAP 0x1 ;  /* 0x000000040000795c */ /* 0x000fe20000300000 */
.L_x_27:
[----:B------:R-:W0:Y:S01]  /*25d0*/  S2UR UR7, SR_CgaCtaId ;  /* 0x00000000000779c3 */ /* 0x000e220000008800 */
[----:B------:R-:W-:Y:S01]  /*25e0*/  UIADD3 UR6, UR44, UR42, URZ ;  /* 0x0000002a2c067290 */ /* 0x000fe2000fffe03f */
[----:B------:R-:W-:-:S03]  /*25f0*/  ISETP.GT.U32.AND P0, PT, R18, 0x1, PT ;  /* 0x000000011200780c */ /* 0x000fc60003f04070 */
[----:B------:R-:W-:-:S04]  /*2600*/  UIMAD.WIDE.U32 UR4, UR6, -0x55555555, URZ ;  /* 0xaaaaaaab060478a5 */ /* 0x000fc8000f8e003f */
[----:B------:R-:W-:-:S03]  /*2610*/  USHF.R.U32.HI UR4, URZ, 0x2, UR5 ;  /* 0x000000023f047899 */ /* 0x000fc60008011605 */
[----:B------:R-:W-:Y:S01]  /*2620*/  UMOV UR5, 0x400 ;  /* 0x0000040000057882 */ /* 0x000fe20000000000 */
[----:B------:R-:W-:Y:S02]  /*2630*/  UIMAD UR6, UR4, -0x6, UR6 ;  /* 0xfffffffa040678a4 */ /* 0x000fe4000f8e0206 */
[----:B0-----:R-:W-:-:S04]  /*2640*/  ULEA UR5, UR7, UR5, 0x18 ;  /* 0x0000000507057291 */ /* 0x001fc8000f8ec03f */
[----:B------:R-:W-:-:S04]  /*2650*/  ULEA UR6, UR6, UR5, 0x3 ;  /* 0x0000000506067291 */ /* 0x000fc8000f8e183f */
[----:B------:R-:W-:-:S04]  /*2660*/  UIADD3 UR6, UR6, 0x30, URZ ;  /* 0x0000003006067890 */ /* 0x000fc8000fffe03f */
[----:B------:R-:W-:-:S09]  /*2670*/  UPRMT UR6, URZ, 0x654, UR6 ;  /* 0x000006543f067896 */ /* 0x000fd20008000006 */
[----:B------:R-:W-:Y:S01]  /*2680*/  SYNCS.ARRIVE.TRANS64.RED.A1T0 RZ, [UR6], RZ ;  /* 0x000000ffffff79a7 */ /* 0x000fe20008100406 */
[----:B------:R-:W-:Y:S05]  /*2690*/  @P0 BRA `(.L_x_26) ;  /* 0x0000000000040947 */ /* 0x000fea0003800000 */
[----:B------:R-:W-:Y:S01]  /*26a0*/  BPT.TRAP 0x1 ;  /* 0x000000040000795c */ /* 0x000fe20000300000 */
.L_x_26:
[----:B------:R-:W-:Y:S01]  /*26b0*/  IMAD.SHL.U32 R101, R101, 0x40, RZ ;  /* 0x0000004065657824 */ /* 0x000fe200078e00ff */
[----:B------:R-:W-:Y:S01]  /*26c0*/  UIADD3 UR42, UR43, UR42, URZ ;  /* 0x0000002a2b2a7290 */ /* 0x000fe2000fffe03f */
[----:B------:R-:W-:Y:S01]  /*26d0*/  SHF.R.S32.HI R11, RZ, 0x1f, R19 ;  /* 0x0000001fff0b7819 */ /* 0x000fe20000011413 */
[----:B------:R-:W-:Y:S01]  /*26e0*/  UISETP.GE.U32.AND UP1, UPT, UR43, 0x6, UPT ;  /* 0x000000062b00788c */ /* 0x000fe2000bf26070 */
[----:B------:R-:W-:Y:S01]  /*26f0*/  IMAD.SHL.U32 R3, R109, 0x100, RZ ;  /* 0x000001006d037824 */ /* 0x000fe200078e00ff */
[----:B------:R-:W-:Y:S01]  /*2700*/  ULDC UR7, c[0x0][0x288] ;  /* 0x0000a20000077ab9 */ /* 0x000fe20000000800 */
[C---:B------:R-:W-:Y:S01]  /*2710*/  LOP3.LUT R8, R101.reuse, 0x6, R96, 0xf8, !PT ;  /* 0x0000000665087812 */ /* 0x040fe200078ef860 */
[----:B------:R-:W-:Y:S01]  /*2720*/  UISETP.GT.U32.AND UP0, UPT, UR42, 0x5, UPT ;  /* 0x000000052a00788c */ /* 0x000fe2000bf04070 */
[----:B------:R-:W-:Y:S01]  /*2730*/  ISETP.GE.AND P0, PT, R101, UR7, PT ;  /* 0x0000000765007c0c */ /* 0x000fe2000bf06270 */
[----:B------:R-:W-:Y:S01]  /*2740*/  ULDC.64 UR4, c[0x0][0x5d0] ;  /* 0x0001740000047ab9 */ /* 0x000fe20000000a00 */
[--C-:B------:R-:W-:Y:S01]  /*2750*/  SHF.R.S32.HI R9, RZ, 0x1f, R8.reuse ;  /* 0x0000001fff097819 */ /* 0x100fe20000011408 */
[----:B------:R-:W-:Y:S01]  /*2760*/  ULDC UR10, c[0x0][0x284] ;  /* 0x0000a100000a7ab9 */ /* 0x000fe20000000800 */
[----:B------:R-:W-:Y:S01]  /*2770*/  IMAD R0, R11, UR4, RZ ;  /* 0x000000040b007c24 */ /* 0x000fe2000f8e02ff */
[----:B------:R-:W-:Y:S01]  /*2780*/  UISETP.LT.U32.AND UP0, UPT, UR43, 0x6, UP0 ;  /* 0x000000062b00788c */ /* 0x000fe20008701070 */
[----:B------:R-:W-:Y:S01]  /*2790*/  ISETP.GE.OR P0, PT, R3, UR10, P0 ;  /* 0x0000000a03007c0c */ /* 0x000fe20008706670 */
[----:B------:R-:W-:Y:S01]  /*27a0*/  IMAD.WIDE.U32 R4, R19, UR4, R8 ;  /* 0x0000000413047c25 */ /* 0x000fe2000f8e0008 */
[----:B------:R-:W-:Y:S01]  /*27b0*/  ULDC.64 UR8, c[0x0][0x5c8] ;  /* 0x0001720000087ab9 */ /* 0x000fe20000000a00 */
[----:B------:R-:W-:-:S02]  /*27c0*/  USEL UR6, URZ, 0x1, !UP0 ;  /* 0x000000013f067887 */ /* 0x000fc4000c000000 */
[----:B------:R-:W-:Y:S01]  /*27d0*/  IMAD R7, R19, UR5, R0 ;  /* 0x0000000513077c24 */ /* 0x000fe2000f8e0200 */
[----:B------:R-:W-:Y:S01]  /*27e0*/  @UP1 UIMAD.WIDE.U32 UR4, UR42, -0x55555555, URZ ;  /* 0xaaaaaaab2a0418a5 */ /* 0x000fe2000f8e003f */
[----:B------:R-:W-:Y:S01]  /*27f0*/  IMAD.WIDE R108, R109, 0x100, R22 ;  /* 0x000001006d6c7825 */ /* 0x000fe200078e0216 */
[----:B------:R-:W-:Y:S02]  /*2800*/  ULOP3.LUT UR40, UR40, UR6, URZ, 0x3c, !UPT ;  /* 0x0000000628287292 */ /* 0x000fe4000f8e3c3f */
[----:B------:R-:W-:Y:S01]  /*2810*/  @UP1 USHF.R.U32.HI UR4, URZ, 0x2, UR5 ;  /* 0x000000023f041899 */ /* 0x000fe20008011605 */
[----:B------:R-:W-:Y:S02]  /*2820*/  IMAD.IADD R5, R5, 0x1, R7 ;  /* 0x0000000105057824 */ /* 0x000fe400078e0207 */
[----:B------:R-:W-:Y:S01]  /*2830*/  IMAD R7, R109, UR8, RZ ;  /* 0x000000086d077c24 */ /* 0x000fe2000f8e02ff */
[----:B------:R-:W-:Y:S01]  /*2840*/  @UP1 ULOP3.LUT UR40, UR40, 0x1, UR4, 0x78, !UPT ;  /* 0x0000000128281892 */ /* 0x000fe2000f8e7804 */
[----:B------:R-:W-:-:S04]  /*2850*/  IMAD.WIDE.U32 R112, R108, UR8, R4 ;  /* 0x000000086c707c25 */ /* 0x000fc8000f8e0004 */
[----:B------:R-:W-:Y:S02]  /*2860*/  IMAD R7, R108, UR9, R7 ;  /* 0x000000096c077c24 */ /* 0x000fe4000f8e0207 */
[----:B------:R-:W-:Y:S01]  /*2870*/  IMAD.MOV.U32 R0, RZ, RZ, -0x1 ;  /* 0xffffffffff007424 */ /* 0x000fe200078e00ff */
[----:B------:R-:W-:Y:S06]  /*2880*/  @P0 BRA `(.L_x_28) ;  /* 0x0000004c00000947 */ /* 0x000fec0003800000 */
[----:B-----5:R-:W-:Y:S01]  /*2890*/  FSETP.NEU.AND P1, PT, R89, RZ, PT ;  /* 0x000000ff5900720b */ /* 0x020fe20003f2d000 */
[----:B------:R-:W-:Y:S01]  /*28a0*/  IMAD.IADD R4, R90, 0x1, -R101 ;  /* 0x000000015a047824 */ /* 0x000fe200078e0a65 */
[----:B------:R-:W-:Y:S01]  /*28b0*/  BSSY B0, `(.L_x_28) ;  /* 0x00004bd000007945 */ /* 0x000fe20003800000 */
[----:B------:R-:W-:Y:S02]  /*28c0*/  IMAD.IADD R3, R100, 0x1, -R3 ;  /* 0x0000000164037824 */ /* 0x000fe400078e0a03 */
[----:B------:R-:W-:Y:S01]  /*28d0*/  IMAD.IADD R105, R113, 0x1, R7 ;  /* 0x0000000171697824 */ /* 0x000fe200078e0207 */
[----:B------:R-:W-:-:S04]  /*28e0*/  ISETP.GT.AND P6, PT, R4, RZ, PT ;  /* 0x000000ff0400720c */ /* 0x000fc80003fc4270 */
[----:B------:R-:W-:-:S03]  /*28f0*/  ISETP.GT.AND P0, PT, R3, RZ, P6 ;  /* 0x000000ff0300720c */ /* 0x000fc60003704270 */
[----:B------:R-:W-:Y:S10]  /*2900*/  @!P1 BRA `(.L_x_29) ;  /* 0x0000003400709947 */ /* 0x000ff40003800000 */
[----:B------:R-:W0:Y:S01]  /*2910*/  LDC.64 R14, c[0x0][0x5b8] ;  /* 0x00016e00ff0e7b82 */ /* 0x000e220000000a00 */
[----:B------:R-:W-:-:S07]  /*2920*/  ULDC.64 UR4, c[0x0][0x5c0] ;  /* 0x0001700000047ab9 */ /* 0x000fce0000000a00 */
[----:B------:R-:W1:Y:S08]  /*2930*/  LDC.64 R106, c[0x0][0x5b0] ;  /* 0x00016c00ff6a7b82 */ /* 0x000e700000000a00 */
[----:B------:R-:W2:Y:S01]  /*2940*/  LDC.64 R12, c[0x0][0x5a8] ;  /* 0x00016a00ff0c7b82 */ /* 0x000ea20000000a00 */
[-C--:B0-----:R-:W-:Y:S02]  /*2950*/  IMAD R6, R11, R14.reuse, RZ ;  /* 0x0000000e0b067224 */ /* 0x081fe400078e02ff */
[----:B------:R-:W-:-:S04]  /*2960*/  IMAD.WIDE.U32 R20, R19, R14, R8 ;  /* 0x0000000e13147225 */ /* 0x000fc800078e0008 */
[----:B------:R-:W-:Y:S02]  /*2970*/  IMAD R101, R19, R15, R6 ;  /* 0x0000000f13657224 */ /* 0x000fe400078e0206 */
[-C--:B-1----:R-:W-:Y:S02]  /*2980*/  IMAD R5, R109, R106.reuse, RZ ;  /* 0x0000006a6d057224 */ /* 0x082fe400078e02ff */
[----:B------:R-:W-:Y:S02]  /*2990*/  IMAD.IADD R103, R21, 0x1, R101 ;  /* 0x0000000115677824 */ /* 0x000fe400078e0265 */
[----:B------:R-:W-:Y:S02]  /*29a0*/  IMAD.MOV.U32 R102, RZ, RZ, R20 ;  /* 0x000000ffff667224 */ /* 0x000fe400078e0014 */
[C---:B------:R-:W-:Y:S02]  /*29b0*/  IMAD R119, R108.reuse, R107, R5 ;  /* 0x0000006b6c777224 */ /* 0x040fe400078e0205 */
[----:B------:R-:W-:-:S04]  /*29c0*/  IMAD.WIDE.U32 R6, R108, R106, R102 ;  /* 0x0000006a6c067225 */ /* 0x000fc800078e0066 */
[----:B------:R-:W-:Y:S01]  /*29d0*/  IMAD.IADD R5, R7, 0x1, R119 ;  /* 0x0000000107057824 */ /* 0x000fe200078e0277 */
[----:B--2---:R-:W-:-:S04]  /*29e0*/  LEA R10, P1, R6, R12, 0x1 ;  /* 0x0000000c060a7211 */ /* 0x004fc800078208ff */
[----:B------:R-:W-:-:S05]  /*29f0*/  LEA.HI.X R11, R6, R13, R5, 0x1, P1 ;  /* 0x0000000d060b7211 */ /* 0x000fca00008f0c05 */
[----:B------:R-:W2:Y:S01]  /*2a00*/  @P0 LDG.E.LTC128B.U16 R5, desc[UR36][R10.64] ;  /* 0x000000240a050981 */ /* 0x000ea2000c1e1520 */
[----:B------:R-:W-:Y:S01]  /*2a10*/  ISETP.GT.AND P4, PT, R4, 0x1, PT ;  /* 0x000000010400780c */ /* 0x000fe20003f84270 */
[----:B------:R-:W-:Y:S01]  /*2a20*/  IMAD.WIDE.U32 R6, R108, R106, R8 ;  /* 0x0000006a6c067225 */ /* 0x000fe200078e0008 */
[----:B------:R-:W-:Y:S01]  /*2a30*/  BSSY B1, `(.L_x_30) ;  /* 0x0000013000017945 */ /* 0x000fe20003800000 */
[----:B------:R-:W-:Y:S02]  /*2a40*/  SHF.L.U64.HI R113, R106, 0x3, R107 ;  /* 0x000000036a717819 */ /* 0x000fe4000001026b */
[----:B------:R-:W-:Y:S01]  /*2a50*/  IMAD.IADD R7, R119, 0x1, R7 ;  /* 0x0000000177077824 */ /* 0x000fe200078e0207 */
[----:B------:R-:W-:Y:S01]  /*2a60*/  P2R R117, PR, RZ, 0x10 ;  /* 0x00000010ff757803 */ /* 0x000fe20000000000 */
[----:B------:R-:W-:-:S04]  /*2a70*/  IMAD.WIDE.U32 R110, R19, R14, R6 ;  /* 0x0000000e136e7225 */ /* 0x000fc800078e0006 */
[----:B------:R-:W-:Y:S01]  /*2a80*/  IMAD.IADD R7, R101, 0x1, R111 ;  /* 0x0000000165077824 */ /* 0x000fe200078e026f */
[----:B------:R-:W-:-:S04]  /*2a90*/  LEA R6, P2, R110, R12, 0x1 ;  /* 0x0000000c6e067211 */ /* 0x000fc800078408ff */
[----:B------:R-:W-:Y:S01]  /*2aa0*/  LEA.HI.X R7, R110, R13, R7, 0x1, P2 ;  /* 0x0000000d6e077211 */ /* 0x000fe200010f0c07 */
[----:B--2---:R-:W-:-:S05]  /*2ab0*/  HADD2.F32 R104, -RZ, R5.H0_H0 ;  /* 0x20000005ff687230 */ /* 0x004fca0000004100 */
[----:B------:R-:W-:Y:S01]  /*2ac0*/  FMUL R15, R104, R89 ;  /* 0x00000059680f7220 */ /* 0x000fe20000400000 */
[----:B------:R-:W-:-:S03]  /*2ad0*/  LEA R104, P1, R112, UR4, 0x1 ;  /* 0x0000000470687c11 */ /* 0x000fc6000f8208ff */
[----:B------:R-:W-:Y:S01]  /*2ae0*/  FFMA R15, R56, R88, R15 ;  /* 0x00000058380f7223 */ /* 0x000fe2000000000f */
[----:B------:R-:W-:Y:S01]  /*2af0*/  LEA.HI.X R105, R112, UR5, R105, 0x1, P1 ;  /* 0x0000000570697c11 */ /* 0x000fe200088f0c69 */
[----:B------:R-:W-:Y:S01]  /*2b00*/  IMAD.SHL.U32 R112, R106, 0x8, RZ ;  /* 0x000000086a707824 */ /* 0x000fe200078e00ff */
[----:B------:R-:W-:Y:S02]  /*2b10*/  ISETP.GT.AND P1, PT, R3, RZ, P4 ;  /* 0x000000ff0300720c */ /* 0x000fe40002724270 */
[----:B------:R-:W-:-:S05]  /*2b20*/  F2FP.F16.F32.PACK_AB R15, RZ, R15 ;  /* 0x0000000fff0f723e */ /* 0x000fca00000000ff */
[----:B------:R0:W-:Y:S06]  /*2b30*/  @P0 STG.E.U16 desc[UR36][R104.64], R15 ;  /* 0x0000000f68000986 */ /* 0x0001ec000c101524 */
[----:B------:R-:W-:Y:S05]  /*2b40*/  @!P1 BRA `(.L_x_31) ;  /* 0x0000000000049947 */ /* 0x000fea0003800000 */
[----:B------:R1:W5:Y:S02]  /*2b50*/  LDG.E.LTC128B.U16 R5, desc[UR36][R6.64+0x2] ;  /* 0x0000022406057981 */ /* 0x000364000c1e1520 */
.L_x_31:
[----:B------:R-:W-:Y:S05]  /*2b60*/  BSYNC B1 ;  /* 0x0000000000017941 */ /* 0x000fea0003800000 */
.L_x_30:
[----:B-----5:R-:W-:Y:S01]  /*2b70*/  HADD2.F32 R10, -RZ, R5.H0_H0 ;  /* 0x20000005ff0a7230 */ /* 0x020fe20000004100 */
[----:B------:R-:W-:Y:S01]  /*2b80*/  ISETP.GT.AND P0, PT, R3, 0x8, P6 ;  /* 0x000000080300780c */ /* 0x000fe20003704270 */
[----:B------:R-:W-:Y:S01]  /*2b90*/  IMAD.WIDE.U32 R114, R108, R106, R112 ;  /* 0x0000006a6c727225 */ /* 0x000fe200078e0070 */
[----:B0-----:R-:W-:-:S03]  /*2ba0*/  PRMT R15, R5, 0x7610, R15 ;  /* 0x00007610050f7816 */ /* 0x001fc6000000000f */
[----:B------:R-:W-:Y:S01]  /*2bb0*/  FMUL R10, R10, R89 ;  /* 0x000000590a0a7220 */ /* 0x000fe20000400000 */
[----:B------:R-:W-:Y:S01]  /*2bc0*/  IMAD.IADD R119, R119, 0x1, R115 ;  /* 0x0000000177777824 */ /* 0x000fe200078e0273 */
[----:B------:R-:W-:Y:S02]  /*2bd0*/  IADD3 R11, P2, R20, R114, RZ ;  /* 0x00000072140b7210 */ /* 0x000fe40007f5e0ff */
[----:B------:R-:W-:-:S03]  /*2be0*/  FFMA R57, R57, R88, R10 ;  /* 0x0000005839397223 */ /* 0x000fc6000000000a */
[----:B------:R-:W-:Y:S01]  /*2bf0*/  IMAD.X R56, R119, 0x1, R103, P2 ;  /* 0x0000000177387824 */ /* 0x000fe200010e0667 */
[C---:B------:R-:W-:Y:S02]  /*2c00*/  LEA R10, P2, R11.reuse, R12, 0x1 ;  /* 0x0000000c0b0a7211 */ /* 0x040fe400078408ff */
[----:B------:R-:W-:Y:S02]  /*2c10*/  F2FP.F16.F32.PACK_AB R57, RZ, R57 ;  /* 0x00000039ff39723e */ /* 0x000fe400000000ff */
[----:B------:R-:W-:Y:S01]  /*2c20*/  LEA.HI.X R11, R11, R13, R56, 0x1, P2 ;  /* 0x0000000d0b0b7211 */ /* 0x000fe200010f0c38 */
[----:B------:R-:W-:Y:S01]  /*2c30*/  @P1 IMAD.MOV.U32 R56, RZ, RZ, R104 ;  /* 0x000000ffff381224 */ /* 0x000fe200078e0068 */
[----:B------:R-:W-:Y:S01]  /*2c40*/  PRMT R111, R57, 0x7610, R111 ;  /* 0x00007610396f7816 */ /* 0x000fe2000000006f */
[----:B------:R-:W-:-:S05]  /*2c50*/  @P1 IMAD.MOV.U32 R57, RZ, RZ, R105 ;  /* 0x000000ffff391224 */ /* 0x000fca00078e0069 */
[----:B------:R0:W-:Y:S04]  /*2c60*/  @P1 STG.E.U16 desc[UR36][R56.64+0x2], R111 ;  /* 0x0000026f38001986 */ /* 0x0001e8000c101524 */
[----:B------:R-:W2:Y:S01]  /*2c70*/  @P0 LDG.E.LTC128B.U16 R15, desc[UR36][R10.64] ;  /* 0x000000240a0f0981 */ /* 0x000ea2000c1e1520 */
[----:B------:R-:W-:Y:S01]  /*2c80*/  IADD3 R114, P1, R8, R114, RZ ;  /* 0x0000007208727210 */ /* 0x000fe20007f3e0ff */
[----:B------:R-:W-:Y:S01]  /*2c90*/  BSSY B1, `(.L_x_32) ;  /* 0x0000012000017945 */ /* 0x000fe20003800000 */
[----:B------:R-:W-:-:S03]  /*2ca0*/  SHF.L.U64.HI R121, R94, 0x1, R93 ;  /* 0x000000015e797819 */ /* 0x000fc6000001025d */
[----:B------:R-:W-:Y:S01]  /*2cb0*/  IMAD.X R115, R9, 0x1, R119, P1 ;  /* 0x0000000109737824 */ /* 0x000fe200008e0677 */
[----:B------:R-:W-:Y:S01]  /*2cc0*/  ISETP.GT.AND P1, PT, R3, 0x8, P4 ;  /* 0x000000080300780c */ /* 0x000fe20002724270 */
[----:B------:R-:W-:Y:S02]  /*2cd0*/  IMAD.SHL.U32 R119, R94, 0x2, RZ ;  /* 0x000000025e777824 */ /* 0x000fe400078e00ff */
[----:B------:R-:W-:-:S04]  /*2ce0*/  IMAD.WIDE.U32 R114, R19, R14, R114 ;  /* 0x0000000e13727225 */ /* 0x000fc800078e0072 */
[----:B0-----:R-:W-:Y:S01]  /*2cf0*/  IMAD.IADD R57, R101, 0x1, R115 ;  /* 0x0000000165397824 */ /* 0x001fe200078e0273 */
[----:B------:R-:W-:-:S04]  /*2d00*/  LEA R56, P3, R114, R12, 0x1 ;  /* 0x0000000c72387211 */ /* 0x000fc800078608ff */
[----:B------:R-:W-:Y:S01]  /*2d10*/  LEA.HI.X R57, R114, R13, R57, 0x1, P3 ;  /* 0x0000000d72397211 */ /* 0x000fe200018f0c39 */
[----:B--2---:R-:W-:-:S05]  /*2d20*/  HADD2.F32 R110, -RZ, R15.H0_H0 ;  /* 0x2000000fff6e7230 */ /* 0x004fca0000004100 */
[----:B------:R-:W-:Y:S01]  /*2d30*/  FMUL R5, R110, R89 ;  /* 0x000000596e057220 */ /* 0x000fe20000400000 */
[----:B------:R-:W-:-:S03]  /*2d40*/  IADD3 R110, P2, R119, R104, RZ ;  /* 0x00000068776e7210 */ /* 0x000fc60007f5e0ff */
[----:B------:R-:W-:Y:S02]  /*2d50*/  FFMA R5, R58, R88, R5 ;  /* 0x000000583a057223 */ /* 0x000fe40000000005 */
[----:B------:R-:W-:-:S03]  /*2d60*/  IMAD.X R111, R121, 0x1, R105, P2 ;  /* 0x00000001796f7824 */ /* 0x000fc600010e0669 */
[----:B------:R-:W-:-:S05]  /*2d70*/  F2FP.F16.F32.PACK_AB R5, RZ, R5 ;  /* 0x00000005ff05723e */ /* 0x000fca00000000ff */
[----:B------:R0:W-:Y:S01]  /*2d80*/  @P0 STG.E.U16 desc[UR36][R110.64], R5 ;  /* 0x000000056e000986 */ /* 0x0001e2000c101524 */
[----:B------:R-:W-:Y:S05]  /*2d90*/  @!P1 BRA `(.L_x_33) ;  /* 0x0000000000049947 */ /* 0x000fea0003800000 */
[----:B------:R2:W5:Y:S02]  /*2da0*/  LDG.E.LTC128B.U16 R15, desc[UR36][R56.64+0x2] ;  /* 0x00000224380f7981 */ /* 0x000564000c1e1520 */
.L_x_33:
[----:B------:R-:W-:Y:S05]  /*2db0*/  BSYNC B1 ;  /* 0x0000000000017941 */ /* 0x000fea0003800000 */
.L_x_32:
[----:B-----5:R-:W-:Y:S01]  /*2dc0*/  HADD2.F32 R10, -RZ, R15.H0_H0 ;  /* 0x2000000fff0a7230 */ /* 0x020fe20000004100 */
[----:B------:R-:W-:Y:S01]  /*2dd0*/  ISETP.GT.AND P4, PT, R4, 0x8, PT ;  /* 0x000000080400780c */ /* 0x000fe20003f84270 */
[----:B------:R-:W-:Y:S01]  /*2de0*/  IMAD.MOV.U32 R58, RZ, RZ, R110 ;  /* 0x000000ffff3a7224 */ /* 0x000fe200078e006e */
[----:B------:R-:W-:Y:S01]  /*2df0*/  BSSY B1, `(.L_x_34) ;  /* 0x000000b000017945 */ /* 0x000fe20003800000 */
[----:B------:R-:W-:Y:S01]  /*2e00*/  PRMT R114, R15, 0x7610, R114 ;  /* 0x000076100f727816 */ /* 0x000fe20000000072 */
[----:B------:R-:W-:Y:S01]  /*2e10*/  FMUL R10, R10, R89 ;  /* 0x000000590a0a7220 */ /* 0x000fe20000400000 */
[----:B------:R-:W-:Y:S02]  /*2e20*/  ISETP.GT.AND P0, PT, R3, RZ, P4 ;  /* 0x000000ff0300720c */ /* 0x000fe40002704270 */
[----:B------:R-:W-:Y:S01]  /*2e30*/  P2R R115, PR, RZ, 0x10 ;  /* 0x00000010ff737803 */ /* 0x000fe20000000000 */
[----:B------:R-:W-:Y:S01]  /*2e40*/  FFMA R10, R59, R88, R10 ;  /* 0x000000583b0a7223 */ /* 0x000fe2000000000a */
[----:B------:R-:W-:-:S04]  /*2e50*/  IMAD.MOV.U32 R59, RZ, RZ, R111 ;  /* 0x000000ffff3b7224 */ /* 0x000fc800078e006f */
[----:B------:R-:W-:-:S05]  /*2e60*/  F2FP.F16.F32.PACK_AB R10, RZ, R10 ;  /* 0x0000000aff0a723e */ /* 0x000fca00000000ff */
[----:B------:R3:W-:Y:S01]  /*2e70*/  @P1 STG.E.U16 desc[UR36][R58.64+0x2], R10 ;  /* 0x0000020a3a001986 */ /* 0x0007e2000c101524 */
[----:B------:R-:W-:Y:S05]  /*2e80*/  @!P0 BRA `(.L_x_35) ;  /* 0x0000000000048947 */ /* 0x000fea0003800000 */
[----:B------:R4:W5:Y:S02]  /*2e90*/  LDG.E.LTC128B.U16 R114, desc[UR36][R6.64+0x10] ;  /* 0x0000102406727981 */ /* 0x000964000c1e1520 */
.L_x_35:
[----:B------:R-:W-:Y:S05]  /*2ea0*/  BSYNC B1 ;  /* 0x0000000000017941 */ /* 0x000fea0003800000 */
.L_x_34:
[----:B---3-5:R-:W-:Y:S01]  /*2eb0*/  HADD2.F32 R10, -RZ, R114.H0_H0 ;  /* 0x20000072ff0a7230 */ /* 0x028fe20000004100 */
[C---:B0-----:R-:W-:Y:S01]  /*2ec0*/  SHF.L.U64.HI R5, R95.reuse, 0x1, R92 ;  /* 0x000000015f057819 */ /* 0x041fe2000001025c */
[----:B------:R-:W-:Y:S01]  /*2ed0*/  IMAD.SHL.U32 R15, R95, 0x2, RZ ;  /* 0x000000025f0f7824 */ /* 0x000fe200078e00ff */
[----:B------:R-:W-:Y:S01]  /*2ee0*/  ISETP.GT.AND P3, PT, R4, 0x9, PT ;  /* 0x000000090400780c */ /* 0x000fe20003f64270 */
[----:B------:R-:W-:Y:S01]  /*2ef0*/  BSSY B1, `(.L_x_36) ;  /* 0x000000b000017945 */ /* 0x000fe20003800000 */
[----:B------:R-:W-:Y:S02]  /*2f00*/  FMUL R11, R10, R89 ;  /* 0x000000590a0b7220 */ /* 0x000fe40000400000 */
[----:B------:R-:W-:Y:S02]  /*2f10*/  IADD3 R10, P1, P2, R15, R104, R119 ;  /* 0x000000680f0a7210 */ /* 0x000fe40007a3e077 */
[----:B------:R-:W-:Y:S01]  /*2f20*/  FFMA R60, R60, R88, R11 ;  /* 0x000000583c3c7223 */ /* 0x000fe2000000000b */
[----:B------:R-:W-:-:S02]  /*2f30*/  P2R R118, PR, RZ, 0x8 ;  /* 0x00000008ff767803 */ /* 0x000fc40000000000 */
[----:B------:R-:W-:Y:S02]  /*2f40*/  IADD3.X R11, R5, R105, R121, P1, P2 ;  /* 0x00000069050b7210 */ /* 0x000fe40000fe4479 */
[----:B------:R-:W-:Y:S02]  /*2f50*/  F2FP.F16.F32.PACK_AB R60, RZ, R60 ;  /* 0x0000003cff3c723e */ /* 0x000fe400000000ff */
[----:B------:R-:W-:-:S03]  /*2f60*/  ISETP.GT.AND P1, PT, R3, RZ, P3 ;  /* 0x000000ff0300720c */ /* 0x000fc60001f24270 */
[----:B------:R0:W-:Y:S10]  /*2f70*/  @P0 STG.E.U16 desc[UR36][R104.64+0x10], R60 ;  /* 0x0000103c68000986 */ /* 0x0001f4000c101524 */
[----:B------:R-:W-:Y:S05]  /*2f80*/  @!P1 BRA `(.L_x_37) ;  /* 0x0000000000049947 */ /* 0x000fea0003800000 */
[----:B------:R3:W5:Y:S02]  /*2f90*/  LDG.E.LTC128B.U16 R114, desc[UR36][R6.64+0x12] ;  /* 0x0000122406727981 */ /* 0x000764000c1e1520 */
.L_x_37:
[----:B------:R-:W-:Y:S05]  /*2fa0*/  BSYNC B1 ;  /* 0x0000000000017941 */ /* 0x000fea0003800000 */
.L_x_36:
[----:B0----5:R-:W-:Y:S01]  /*2fb0*/  HADD2.F32 R60, -RZ, R114.H0_H0 ;  /* 0x20000072ff3c7230 */ /* 0x021fe20000004100 */
[----:B------:R-:W-:Y:S01]  /*2fc0*/  ISETP.GT.AND P0, PT, R3, 0x8, P4 ;  /* 0x000000080300780c */ /* 0x000fe20002704270 */
[----:B------:R-:W-:Y:S03]  /*2fd0*/  BSSY B1, `(.L_x_38) ;  /* 0x000000a000017945 */ /* 0x000fe60003800000 */
[----:B------:R-:W-:-:S04]  /*2fe0*/  FMUL R60, R60, R89 ;  /* 0x000000593c3c7220 */ /* 0x000fc80000400000 */
[----:B------:R-:W-:Y:S01]  /*2ff0*/  FFMA R60, R61, R88, R60 ;  /* 0x000000583d3c7223 */ /* 0x000fe2000000003c */
[----:B------:R-:W-:-:S04]  /*3000*/  @P1 IMAD.MOV.U32 R61, RZ, RZ, R105 ;  /* 0x000000ffff3d1224 */ /* 0x000fc800078e0069 */
[----:B------:R-:W-:-:S04]  /*3010*/  F2FP.F16.F32.PACK_AB R60, RZ, R60 ;  /* 0x0000003cff3c723e */ /* 0x000fc800000000ff */
[----:B------:R-:W-:Y:S01]  /*3020*/  PRMT R119, R60, 0x7610, R119 ;  /* 0x000076103c777816 */ /* 0x000fe20000000077 */
[----:B------:R-:W-:-:S05]  /*3030*/  @P1 IMAD.MOV.U32 R60, RZ, RZ, R104 ;  /* 0x000000ffff3c1224 */ /* 0x000fca00078e0068 */
[----:B------:R0:W-:Y:S01]  /*3040*/  @P1 STG.E.U16 desc[UR36][R60.64+0x12], R119 ;  /* 0x000012773c001986 */ /* 0x0001e2000c101524 */
[----:B------:R-:W-:Y:S05]  /*3050*/  @!P0 BRA `(.L_x_39) ;  /* 0x0000000000048947 */ /* 0x000fea0003800000 */
[----:B------:R0:W5:Y:S02]  /*3060*/  LDG.E.LTC128B.U16 R114, desc[UR36][R56.64+0x10] ;  /* 0x0000102438727981 */ /* 0x000164000c1e1520 */
.L_x_39:
[----:B------:R-:W-:Y:S05]  /*3070*/  BSYNC B1 ;  /* 0x0000000000017941 */ /* 0x000fea0003800000 */
.L_x_38:
[----:B0----5:R-:W-:Y:S01]  /*3080*/  HADD2.F32 R60, -RZ, R114.H0_H0 ;  /* 0x20000072ff3c7230 */ /* 0x021fe20000004100 */
[----:B------:R-:W-:Y:S01]  /*3090*/  ISETP.GT.AND P1, PT, R3, 0x8, P3 ;  /* 0x000000080300780c */ /* 0x000fe20001f24270 */
[----:B------:R-:W-:Y:S03]  /*30a0*/  BSSY B1, `(.L_x_40) ;  /* 0x0000007000017945 */ /* 0x000fe60003800000 */
[----:B------:R-:W-:-:S04]  /*30b0*/  FMUL R61, R60, R89 ;  /* 0x000000593c3d7220 */ /* 0x000fc80000400000 */
[----:B------:R-:W-:-:S05]  /*30c0*/  FFMA R61, R62, R88, R61 ;  /* 0x000000583e3d7223 */ /* 0x000fca000000003d */
[----:B------:R-:W-:-:S05]  /*30d0*/  F2FP.F16.F32.PACK_AB R61, RZ, R61 ;  /* 0x0000003dff3d723e */ /* 0x000fca00000000ff */
[----:B------:R0:W-:Y:S01]  /*30e0*/  @P0 STG.E.U16 desc[UR36][R58.64+0x10], R61 ;  /* 0x0000103d3a000986 */ /* 0x0001e2000c101524 */
[----:B------:R-:W-:Y:S05]  /*30f0*/  @!P1 BRA `(.L_x_41) ;  /* 0x0000000000049947 */ /* 0x000fea0003800000 */
[----:B------:R0:W5:Y:S02]  /*3100*/  LDG.E.LTC128B.U16 R114, desc[UR36][R56.64+0x12] ;  /* 0x0000122438727981 */ /* 0x000164000c1e1520 */
.L_x_41:
[----:B------:R-:W-:Y:S05]  /*3110*/  BSYNC B1 ;  /* 0x0000000000017941 */ /* 0x000fea0003800000 */
.L_x_40:
[----:B-----5:R-:W-:Y:S01]  /*3120*/  HADD2.F32 R60, -RZ, R114.H0_H0 ;  /* 0x20000072ff3c7230 */ /* 0x020fe20000004100 */
[----:B------:R-:W-:Y:S01]  /*3130*/  IADD3 R123, P0, R108, 0x80, RZ ;  /* 0x000000806c7b7810 */ /* 0x000fe20007f1e0ff */
[----:B------:R-:W-:Y:S01]  /*3140*/  BSSY B1, `(.L_x_42) ;  /* 0x000000b000017945 */ /* 0x000fe20003800000 */
[----:B------:R-:W-:Y:S02]  /*3150*/  ISETP.GT.AND P2, PT, R4, 0x10, PT ;  /* 0x000000100400780c */ /* 0x000fe40003f44270 */
[----:B------:R-:W-:Y:S01]  /*3160*/  FMUL R60, R60, R89 ;  /* 0x000000593c3c7220 */ /* 0x000fe20000400000 */
[----:B------:R-:W-:Y:S01]  /*3170*/  IMAD.X R109, RZ, RZ, R109, P0 ;  /* 0x000000ffff6d7224 */ /* 0x000fe200000e066d */
[----:B------:R-:W-:Y:S02]  /*3180*/  ISETP.GT.AND P0, PT, R3, RZ, P2 ;  /* 0x000000ff0300720c */ /* 0x000fe40001704270 */
[----:B------:R-:W-:Y:S01]  /*3190*/  FFMA R60, R63, R88, R60 ;  /* 0x000000583f3c7223 */ /* 0x000fe2000000003c */
[----:B------:R-:W-:-:S04]  /*31a0*/  P2R R119, PR, RZ, 0x4 ;  /* 0x00000004ff777803 */ /* 0x000fc80000000000 */
[----:B------:R-:W-:-:S05]  /*31b0*/  F2FP.F16.F32.PACK_AB R60, RZ, R60 ;  /* 0x0000003cff3c723e */ /* 0x000fca00000000ff */
[----:B------:R0:W-:Y:S01]  /*31c0*/  @P1 STG.E.U16 desc[UR36][R58.64+0x12], R60 ;  /* 0x0000123c3a001986 */ /* 0x0001e2000c101524 */
[----:B------:R-:W-:Y:S05]  /*31d0*/  @!P0 BRA `(.L_x_43) ;  /* 0x0000000000048947 */ /* 0x000fea0003800000 */
[----:B------:R0:W5:Y:S02]  /*31e0*/  LDG.E.LTC128B.U16 R114, desc[UR36][R6.64+0x20] ;  /* 0x0000202406727981 */ /* 0x000164000c1e1520 */
.L_x_43:
[----:B------:R-:W-:Y:S05]  /*31f0*/  BSYNC B1 ;  /* 0x0000000000017941 */ /* 0x000fea0003800000 */
.L_x_42:
[----:B0----5:R-:W-:Y:S01]  /*3200*/  HADD2.F32 R60, -RZ, R114.H0_H0 ;  /* 0x20000072ff3c7230 */ /* 0x021fe20000004100 */
[----:B------:R-:W-:Y:S01]  /*3210*/  ISETP.GT.AND P1, PT, R4, 0x11, PT ;  /* 0x000000110400780c */ /* 0x000fe20003f24270 */
[-C--:B------:R-:W-:Y:S01]  /*3220*/  IMAD.WIDE.U32 R62, R123, R106.reuse, R8 ;  /* 0x0000006a7b3e7225 */ /* 0x080fe200078e0008 */
[----:B------:R-:W-:Y:S03]  /*3230*/  BSSY B1, `(.L_x_44) ;  /* 0x0000021000017945 */ /* 0x000fe60003800000 */
[----:B------:R-:W-:Y:S01]  /*3240*/  FMUL R21, R60, R89 ;  /* 0x000000593c157220 */ /* 0x000fe20000400000 */
[----:B------:R-:W-:-:S03]  /*3250*/  IMAD R60, R109, R106, RZ ;  /* 0x0000006a6d3c7224 */ /* 0x000fc600078e02ff */
[----:B------:R-:W-:Y:S01]  /*3260*/  FFMA R21, R64, R88, R21 ;  /* 0x0000005840157223 */ /* 0x000fe20000000015 */
[C---:B------:R-:W-:Y:S02]  /*3270*/  IMAD R121, R123.reuse, R107, R60 ;  /* 0x0000006b7b797224 */ /* 0x040fe400078e023c */
[----:B------:R-:W-:Y:S02]  /*3280*/  IMAD.WIDE.U32 R60, R123, R106, R102 ;  /* 0x0000006a7b3c7225 */ /* 0x000fe400078e0066 */
[----:B------:R-:W-:Y:S02]  /*3290*/  F2FP.F16.F32.PACK_AB R21, RZ, R21 ;  /* 0x00000015ff15723e */ /* 0x000fe400000000ff */
[----:B------:R-:W-:Y:S02]  /*32a0*/  IMAD.IADD R63, R121, 0x1, R63 ;  /* 0x00000001793f7824 */ /* 0x000fe400078e023f */
[----:B------:R-:W-:Y:S01]  /*32b0*/  PRMT R107, R21, 0x7610, R107 ;  /* 0x00007610156b7816 */ /* 0x000fe2000000006b */
[----:B------:R-:W-:-:S02]  /*32c0*/  IMAD.IADD R21, R61, 0x1, R121 ;  /* 0x000000013d157824 */ /* 0x000fc400078e0279 */
[----:B------:R-:W-:Y:S02]  /*32d0*/  IMAD.WIDE.U32 R108, R19, R14, R62 ;  /* 0x0000000e136c7225 */ /* 0x000fe400078e003e */
[----:B------:R0:W-:Y:S01]  /*32e0*/  @P0 STG.E.U16 desc[UR36][R104.64+0x20], R107 ;  /* 0x0000206b68000986 */ /* 0x0001e2000c101524 */
[----:B------:R-:W-:-:S04]  /*32f0*/  LEA R62, P0, R60, R12, 0x1 ;  /* 0x0000000c3c3e7211 */ /* 0x000fc800078008ff */
[----:B------:R-:W-:Y:S01]  /*3300*/  LEA.HI.X R63, R60, R13, R21, 0x1, P0 ;  /* 0x0000000d3c3f7211 */ /* 0x000fe200000f0c15 */
[----:B------:R-:W-:Y:S01]  /*3310*/  IMAD.IADD R21, R101, 0x1, R109 ;  /* 0x0000000165157824 */ /* 0x000fe200078e026d */
[----:B------:R-:W-:-:S04]  /*3320*/  LEA R60, P0, R108, R12, 0x1 ;  /* 0x0000000c6c3c7211 */ /* 0x000fc800078008ff */
[----:B------:R-:W-:Y:S01]  /*3330*/  LEA.HI.X R61, R108, R13, R21, 0x1, P0 ;  /* 0x0000000d6c3d7211 */ /* 0x000fe200000f0c15 */
[----:B0-----:R-:W-:-:S04]  /*3340*/  IMAD.WIDE.U32 R106, R123, R106, R112 ;  /* 0x0000006a7b6a7225 */ /* 0x001fc800078e0070 */
[----:B------:R-:W-:Y:S01]  /*3350*/  IMAD.IADD R121, R121, 0x1, R107 ;  /* 0x0000000179797824 */ /* 0x000fe200078e026b */
[----:B------:R-:W-:-:S05]  /*3360*/  IADD3 R64, P0, R20, R106, RZ ;  /* 0x0000006a14407210 */ /* 0x000fca0007f1e0ff */
[----:B------:R-:W-:Y:S01]  /*3370*/  IMAD.X R102, R121, 0x1, R103, P0 ;  /* 0x0000000179667824 */ /* 0x000fe200000e0667 */
[----:B------:R-:W-:-:S05]  /*3380*/  IADD3 R20, P0, R8, R106, RZ ;  /* 0x0000006a08147210 */ /* 0x000fca0007f1e0ff */
[----:B------:R-:W-:Y:S01]  /*3390*/  IMAD.X R21, R9, 0x1, R121, P0 ;  /* 0x0000000109157824 */ /* 0x000fe200000e0679 */
[----:B------:R-:W-:Y:S01]  /*33a0*/  LEA R8, P0, R64, R12, 0x1 ;  /* 0x0000000c40087211 */ /* 0x000fe200078008ff */
[----:B------:R-:W-:-:S03]  /*33b0*/  IMAD.WIDE.U32 R20, R19, R14, R20 ;  /* 0x0000000e13147225 */ /* 0x000fc600078e0014 */
[----:B------:R-:W-:Y:S01]  /*33c0*/  LEA.HI.X R9, R64, R13, R102, 0x1, P0 ;  /* 0x0000000d40097211 */ /* 0x000fe200000f0c66 */
[----:B------:R-:W-:Y:S01]  /*33d0*/  IMAD.IADD R101, R101, 0x1, R21 ;  /* 0x0000000165657824 */ /* 0x000fe200078e0215 */
[----:B------:R-:W-:-:S04]  /*33e0*/  LEA R12, P0, R20, R12, 0x1 ;  /* 0x0000000c140c7211 */ /* 0x000fc800078008ff */
[----:B------:R-:W-:Y:S02]  /*33f0*/  LEA.HI.X R13, R20, R13, R101, 0x1, P0 ;  /* 0x0000000d140d7211 */ /* 0x000fe400000f0c65 */
[----:B------:R-:W-:Y:S02]  /*3400*/  ISETP.GT.AND P0, PT, R3, RZ, P1 ;  /* 0x000000ff0300720c */ /* 0x000fe40000f04270 */
[----:B------:R-:W-:-:S11]  /*3410*/  P2R R101, PR, RZ, 0x2 ;  /* 0x00000002ff657803 */ /* 0x000fd60000000000 */
[----:B------:R-:W-:Y:S05]  /*3420*/  @!P0 BRA `(.L_x_45) ;  /* 0x0000000000048947 */ /* 0x000fea0003800000 */
[----:B------:R0:W5:Y:S02]  /*3430*/  LDG.E.LTC128B.U16 R114, desc[UR36][R6.64+0x22] ;  /* 0x0000222406727981 */ /* 0x000164000c1e1520 */
.L_x_45:
[----:B------:R-:W-:Y:S05]  /*3440*/  BSYNC B1 ;  /* 0x0000000000017941 */ /* 0x000fea0003800000 */
.L_x_44:
[----:B-----5:R-:W-:Y:S01]  /*3450*/  HADD2.F32 R14, -RZ, R114.H0_H0 ;  /* 0x20000072ff0e7230 */ /* 0x020fe20000004100 */
[----:B------:R-:W-:Y:S01]  /*3460*/  BSSY B1, `(.L_x_46) ;  /* 0x000000a000017945 */ /* 0x000fe20003800000 */
[----:B------:R-:W-:Y:S02]  /*3470*/  @P0 IMAD.MOV.U32 R20, RZ, RZ, R104 ;  /* 0x000000ffff140224 */ /* 0x000fe400078e0068 */
[----:B------:R-:W-:Y:S02]  /*3480*/  @P0 IMAD.MOV.U32 R21, RZ, RZ, R105 ;  /* 0x000000ffff150224 */ /* 0x000fe400078e0069 */
[----:B------:R-:W-:-:S04]  /*3490*/  FMUL R14, R14, R89 ;  /* 0x000000590e0e7220 */ /* 0x000fc80000400000 */
[----:B------:R-:W-:-:S05]  /*34a0*/  FFMA R14, R65, R88, R14 ;  /* 0x00000058410e7223 */ /* 0x000fca000000000e */
[----:B------:R-:W-:-:S05]  /*34b0*/  F2FP.F16.F32.PACK_AB R14, RZ, R14 ;  /* 0x0000000eff0e723e */ /* 0x000fca00000000ff */
[----:B------:R0:W-:Y:S01]  /*34c0*/  @P0 STG.E.U16 desc[UR36][R20.64+0x22], R14 ;  /* 0x0000220e14000986 */ /* 0x0001e2000c101524 */
[----:B------:R-:W-:-:S13]  /*34d0*/  ISETP.GT.AND P0, PT, R3, 0x8, P2 ;  /* 0x000000080300780c */ /* 0x000fda0001704270 */
[----:B0-----:R-:W-:Y:S05]  /*34e0*/  @!P0 BRA `(.L_x_47) ;  /* 0x0000000000048947 */ /* 0x001fea0003800000 */
[----:B------:R0:W5:Y:S02]  /*34f0*/  LDG.E.LTC128B.U16 R114, desc[UR36][R56.64+0x20] ;  /* 0x0000202438727981 */ /* 0x000164000c1e1520 */
.L_x_47:
[----:B------:R-:W-:Y:S05]  /*3500*/  BSYNC B1 ;  /* 0x0000000000017941 */ /* 0x000fea0003800000 */
.L_x_46:
[----:B-----5:R-:W-:Y:S01]  /*3510*/  HADD2.F32 R14, -RZ, R114.H0_H0 ;  /* 0x20000072ff0e7230 */ /* 0x020fe20000004100 */
[----:B------:R-:W-:Y:S04]  /*3520*/  BSSY B1, `(.L_x_48) ;  /* 0x0000008000017945 */ /* 0x000fe80003800000 */
[----:B------:R-:W-:-:S04]  /*3530*/  FMUL R19, R14, R89 ;  /* 0x000000590e137220 */ /* 0x000fc80000400000 */
[----:B------:R-:W-:-:S05]  /*3540*/  FFMA R19, R66, R88, R19 ;  /* 0x0000005842137223 */ /* 0x000fca0000000013 */
[----:B------:R-:W-:-:S05]  /*3550*/  F2FP.F16.F32.PACK_AB R19, RZ, R19 ;  /* 0x00000013ff13723e */ /* 0x000fca00000000ff */
[----:B------:R0:W-:Y:S01]  /*3560*/  @P0 STG.E.U16 desc[UR36][R58.64+0x20], R19 ;  /* 0x000020133a000986 */ /* 0x0001e2000c101524 */
[----:B------:R-:W-:-:S13]  /*3570*/  ISETP.GT.AND P0, PT, R3, 0x8, P1 ;  /* 0x000000080300780c */ /* 0x000fda0000f04270 */
[----:B0-----:R-:W-:Y:S05]  /*3580*/  @!P0 BRA `(.L_x_49) ;  /* 0x0000000000048947 */ /* 0x001fea0003800000 */
[----:B------:R0:W5:Y:S02]  /*3590*/  LDG.E.LTC128B.U16 R114, desc[UR36][R56.64+0x22] ;  /* 0x0000222438727981 */ /* 0x000164000c1e1520 */
.L_x_49:
[----:B------:R-:W-:Y:S05]  /*35a0*/  BSYNC B1 ;  /* 0x0000000000017941 */ /* 0x000fea0003800000 */
.L_x_48:
[----:B-----5:R-:W-:Y:S01]  /*35b0*/  HADD2.F32 R14, -RZ, R114.H0_H0 ;  /* 0x20000072ff0e7230 */ /* 0x020fe20000004100 */
[----:B------:R-:W-:Y:S01]  /*35c0*/  ISETP.GT.AND P2, PT, R4, 0x18, PT ;  /* 0x000000180400780c */ /* 0x000fe20003f44270 */
[----:B------:R-:W-:Y:S03]  /*35d0*/  BSSY B1, `(.L_x_50) ;  /* 0x0000009000017945 */ /* 0x000fe60003800000 */
[----:B------:R-:W-:Y:S01]  /*35e0*/  FMUL R14, R14, R89 ;  /* 0x000000590e0e7220 */ /* 0x000fe20000400000 */
[----:B------:R-:W-:-:S03]  /*35f0*/  P2R R102, PR, RZ, 0x4 ;  /* 0x00000004ff667803 */ /* 0x000fc60000000000 */
[----:B------:R-:W-:-:S05]  /*3600*/  FFMA R14, R67, R88, R14 ;  /* 0x00000058430e7223 */ /* 0x000fca000000000e */
[----:B------:R-:W-:-:S05]  /*3610*/  F2FP.F16.F32.PACK_AB R14, RZ, R14 ;  /* 0x0000000eff0e723e */ /* 0x000fca00000000ff */
[----:B------:R0:W-:Y:S01]  /*3620*/  @P0 STG.E.U16 desc[UR36][R58.64+0x22], R14 ;  /* 0x0000220e3a000986 */ /* 0x0001e2000c101524 */
[----:B------:R-:W-:-:S13]  /*3630*/  ISETP.GT.AND P0, PT, R3, RZ, P2 ;  /* 0x000000ff0300720c */ /* 0x000fda0001704270 */
[----:B0-----:R-:W-:Y:S05]  /*3640*/  @!P0 BRA `(.L_x_51) ;  /* 0x0000000000048947 */ /* 0x001fea0003800000 */
[----:B------:R0:W5:Y:S02]  /*3650*/  LDG.E.LTC128B.U16 R114, desc[UR36][R6.64+0x30] ;  /* 0x0000302406727981 */ /* 0x000164000c1e1520 */
.L_x_51:
[----:B------:R-:W-:Y:S05]  /*3660*/  BSYNC B1 ;  /* 0x0000000000017941 */ /* 0x000fea0003800000 */
.L_x_50:
[----:B-----5:R-:W-:Y:S01]  /*3670*/  HADD2.F32 R14, -RZ, R114.H0_H0 ;  /* 0x20000072ff0e7230 */ /* 0x020fe20000004100 */
[----:B------:R-:W-:Y:S01]  /*3680*/  ISETP.GT.AND P1, PT, R4, 0x19, PT ;  /* 0x000000190400780c */ /* 0x000fe20003f24270 */
[----:B------:R-:W-:Y:S01]  /*3690*/  @P0 IMAD.MOV.U32 R20, RZ, RZ, R104 ;  /* 0x000000ffff140224 */ /* 0x000fe200078e0068 */
[----:B------:R-:W-:Y:S01]  /*36a0*/  BSSY B1, `(.L_x_52) ;  /* 0x000000a000017945 */ /* 0x000fe20003800000 */
[----:B------:R-:W-:Y:S02]  /*36b0*/  @P0 IMAD.MOV.U32 R21, RZ, RZ, R105 ;  /* 0x000000ffff150224 */ /* 0x000fe400078e0069 */
[----:B------:R-:W-:-:S04]  /*36c0*/  FMUL R19, R14, R89 ;  /* 0x000000590e137220 */ /* 0x000fc80000400000 */
[----:B------:R-:W-:Y:S01]  /*36d0*/  FFMA R19, R68, R88, R19 ;  /* 0x0000005844137223 */ /* 0x000fe20000000013 */
[----:B------:R-:W-:-:S04]  /*36e0*/  P2R R68, PR, RZ, 0x2 ;  /* 0x00000002ff447803 */ /* 0x000fc80000000000 */
[----:B------:R-:W-:-:S05]  /*36f0*/  F2FP.F16.F32.PACK_AB R19, RZ, R19 ;  /* 0x00000013ff13723e */ /* 0x000fca00000000ff */
[----:B------:R0:W-:Y:S01]  /*3700*/  @P0 STG.E.U16 desc[UR36][R20.64+0x30], R19 ;  /* 0x0000301314000986 */ /* 0x0001e2000c101524 */
[----:B------:R-:W-:-:S13]  /*3710*/  ISETP.GT.AND P0, PT, R3, RZ, P1 ;  /* 0x000000ff0300720c */ /* 0x000fda0000f04270 */
[----:B0-----:R-:W-:Y:S05]  /*3720*/  @!P0 BRA `(.L_x_53) ;  /* 0x0000000000048947 */ /* 0x001fea0003800000 */
[----:B------:R0:W5:Y:S02]  /*3730*/  LDG.E.LTC128B.U16 R114, desc[UR36][R6.64+0x32] ;  /* 0x0000322406727981 */ /* 0x000164000c1e1520 */
.L_x_53:
[----:B------:R-:W-:Y:S05]  /*3740*/  BSYNC B1 ;  /* 0x0000000000017941 */ /* 0x000fea0003800000 */
.L_x_52:
        /* <DEDUP_REMOVED lines=11> */
.L_x_55:
[----:B------:R-:W-:Y:S05]  /*3800*/  BSYNC B1 ;  /* 0x0000000000017941 */ /* 0x000fea0003800000 */
.L_x_54:
        /* <DEDUP_REMOVED lines=9> */
.L_x_57:
[----:B------:R-:W-:Y:S05]  /*38a0*/  BSYNC B1 ;  /* 0x0000000000017941 */ /* 0x000fea0003800000 */
.L_x_56:
        /* <DEDUP_REMOVED lines=11> */
.L_x_59:
[----:B------:R-:W-:Y:S05]  /*3960*/  BSYNC B1 ;  /* 0x0000000000017941 */ /* 0x000fea0003800000 */
.L_x_58:
[----:B-----5:R-:W-:Y:S01]  /*3970*/  HADD2.F32 R14, -RZ, R114.H0_H0 ;  /* 0x20000072ff0e7230 */ /* 0x020fe20000004100 */
[----:B------:R-:W-:Y:S01]  /*3980*/  ISETP.GT.AND P1, PT, R4, 0x21, PT ;  /* 0x000000210400780c */ /* 0x000fe20003f24270 */
[----:B------:R-:W-:Y:S01]  /*3990*/  @P0 IMAD.MOV.U32 R20, RZ, RZ, R104 ;  /* 0x000000ffff140224 */ /* 0x000fe200078e0068 */
[----:B------:R-:W-:Y:S01]  /*39a0*/  BSSY B1, `(.L_x_60) ;  /* 0x000000a000017945 */ /* 0x000fe20003800000 */
[----:B------:R-:W-:Y:S02]  /*39b0*/  @P0 IMAD.MOV.U32 R21, RZ, RZ, R105 ;  /* 0x000000ffff150224 */ /* 0x000fe400078e0069 */
        /* <DEDUP_REMOVED lines=8> */
.L_x_61:
[----:B------:R-:W-:Y:S05]  /*3a40*/  BSYNC B1 ;  /* 0x0000000000017941 */ /* 0x000fea0003800000 */
.L_x_60:
        /* <DEDUP_REMOVED lines=11> */
.L_x_63:
[----:B------:R-:W-:Y:S05]  /*3b00*/  BSYNC B1 ;  /* 0x0000000000017941 */ /* 0x000fea0003800000 */
.L_x_62:
        /* <DEDUP_REMOVED lines=9> */
.L_x_65:
[----:B------:R-:W-:Y:S05]  /*3ba0*/  BSYNC B1 ;  /* 0x0000000000017941 */ /* 0x000fea0003800000 */
.L_x_64:
        /* <DEDUP_REMOVED lines=11> */
.L_x_67:
[----:B------:R-:W-:Y:S05]  /*3c60*/  BSYNC B1 ;  /* 0x0000000000017941 */ /* 0x000fea0003800000 */
.L_x_66:
        /* <DEDUP_REMOVED lines=13> */
.L_x_69:
[----:B------:R-:W-:Y:S05]  /*3d40*/  BSYNC B1 ;  /* 0x0000000000017941 */ /* 0x000fea0003800000 */
.L_x_68:
        /* <DEDUP_REMOVED lines=11> */
.L_x_71:
[----:B------:R-:W-:Y:S05]  /*3e00*/  BSYNC B1 ;  /* 0x0000000000017941 */ /* 0x000fea0003800000 */
.L_x_70:
        /* <DEDUP_REMOVED lines=9> */
.L_x_73:
[----:B------:R-:W-:Y:S05]  /*3ea0*/  BSYNC B1 ;  /* 0x0000000000017941 */ /* 0x000fea0003800000 */
.L_x_72:
[----:B-----5:R-:W-:Y:S01]  /*3eb0*/  HADD2.F32 R14, -RZ, R114.H0_H0 ;  /* 0x20000072ff0e7230 */ /* 0x020fe20000004100 */
[----:B------:R-:W-:Y:S01]  /*3ec0*/  ISETP.GT.AND P3, PT, R4, 0x30, PT ;  /* 0x000000300400780c */ /* 0x000fe20003f64270 */
[----:B------:R-:W-:Y:S03]  /*3ed0*/  BSSY B1, `(.L_x_74) ;  /* 0x0000008000017945 */ /* 0x000fe60003800000 */
[----:B------:R-:W-:-:S04]  /*3ee0*/  FMUL R14, R14, R89 ;  /* 0x000000590e0e7220 */ /* 0x000fc80000400000 */
[----:B------:R-:W-:-:S05]  /*3ef0*/  FFMA R14, R79, R88, R14 ;  /* 0x000000584f0e7223 */ /* 0x000fca000000000e */
[----:B------:R-:W-:-:S05]  /*3f00*/  F2FP.F16.F32.PACK_AB R14, RZ, R14 ;  /* 0x0000000eff0e723e */ /* 0x000fca00000000ff */
[----:B------:R0:W-:Y:S01]  /*3f10*/  @P0 STG.E.U16 desc[UR36][R58.64+0x52], R14 ;  /* 0x0000520e3a000986 */ /* 0x0001e2000c101524 */
[----:B------:R-:W-:-:S13]  /*3f20*/  ISETP.GT.AND P0, PT, R3, RZ, P3 ;  /* 0x000000ff0300720c */ /* 0x000fda0001f04270 */
[----:B0-----:R-:W-:Y:S05]  /*3f30*/  @!P0 BRA `(.L_x_75) ;  /* 0x0000000000048947 */ /* 0x001fea0003800000 */
[----:B------:R0:W5:Y:S02]  /*3f40*/  LDG.E.LTC128B.U16 R114, desc[UR36][R6.64+0x60] ;  /* 0x0000602406727981 */ /* 0x000164000c1e1520 */
.L_x_75:
[----:B------:R-:W-:Y:S05]  /*3f50*/  BSYNC B1 ;  /* 0x0000000000017941 */ /* 0x000fea0003800000 */
.L_x_74:
[----:B-----5:R-:W-:Y:S01]  /*3f60*/  HADD2.F32 R14, -RZ, R114.H0_H0 ;  /* 0x20000072ff0e7230 */ /* 0x020fe20000004100 */
[----:B------:R-:W-:Y:S01]  /*3f70*/  ISETP.GT.AND P2, PT, R4, 0x31, PT ;  /* 0x000000310400780c */ /* 0x000fe20003f44270 */
[----:B------:R-:W-:Y:S01]  /*3f80*/  @P0 IMAD.MOV.U32 R20, RZ, RZ, R104 ;  /* 0x000000ffff140224 */ /* 0x000fe200078e0068 */
[----:B------:R-:W-:Y:S01]  /*3f90*/  BSSY B1, `(.L_x_76) ;  /* 0x0000009000017945 */ /* 0x000fe20003800000 */
[----:B------:R-:W-:Y:S02]  /*3fa0*/  @P0 IMAD.MOV.U32 R21, RZ, RZ, R105 ;  /* 0x000000ffff150224 */ /* 0x000fe400078e0069 */
[----:B------:R-:W-:-:S04]  /*3fb0*/  FMUL R19, R14, R89 ;  /* 0x000000590e137220 */ /* 0x000fc80000400000 */
[----:B------:R-:W-:-:S05]  /*3fc0*/  FFMA R19, R80, R88, R19 ;  /* 0x0000005850137223 */ /* 0x000fca0000000013 */
[----:B------:R-:W-:-:S05]  /*3fd0*/  F2FP.F16.F32.PACK_AB R19, RZ, R19 ;  /* 0x00000013ff13723e */ /* 0x000fca00000000ff */
[----:B------:R0:W-:Y:S01]  /*3fe0*/  @P0 STG.E.U16 desc[UR36][R20.64+0x60], R19 ;  /* 0x0000601314000986 */ /* 0x0001e2000c101524 */
[----:B------:R-:W-:-:S13]  /*3ff0*/  ISETP.GT.AND P0, PT, R3, RZ, P2 ;  /* 0x000000ff0300720c */ /* 0x000fda0001704270 */
[----:B0-----:R-:W-:Y:S05]  /*4000*/  @!P0 BRA `(.L_x_77) ;  /* 0x0000000000048947 */ /* 0x001fea0003800000 */
[----:B------:R0:W5:Y:S02]  /*4010*/  LDG.E.LTC128B.U16 R114, desc[UR36][R6.64+0x62] ;  /* 0x0000622406727981 */ /* 0x000164000c1e1520 */
.L_x_77:
[----:B------:R-:W-:Y:S05]  /*4020*/  BSYNC B1 ;  /* 0x0000000000017941 */ /* 0x000fea0003800000 */
.L_x_76:
        /* <DEDUP_REMOVED lines=11> */
.L_x_79:
[----:B------:R-:W-:Y:S05]  /*40e0*/  BSYNC B1 ;  /* 0x0000000000017941 */ /* 0x000fea0003800000 */
.L_x_78:
        /* <DEDUP_REMOVED lines=9> */
.L_x_81:
[----:B------:R-:W-:Y:S05]  /*4180*/  BSYNC B1 ;  /* 0x0000000000017941 */ /* 0x000fea0003800000 */
.L_x_80:
        /* <DEDUP_REMOVED lines=10> */
.L_x_83:
[----:B------:R-:W-:Y:S05]  /*4230*/  BSYNC B1 ;  /* 0x0000000000017941 */ /* 0x000fea0003800000 */
.L_x_82:
        /* <DEDUP_REMOVED lines=8> */
[----:B------:R-:W-:-:S05]  /*42c0*/  IADD3 R20, P0, R15, R110, RZ ;  /* 0x0000006e0f147210 */ /* 0x000fca0007f1e0ff */
[----:B------:R-:W-:Y:S01]  /*42d0*/  IMAD.X R21, R5, 0x1, R111, P0 ;  /* 0x0000000105157824 */ /* 0x000fe200000e066f */
[----:B------:R-:W-:-:S05]  /*42e0*/  IADD3 R64, P0, R15, R110, RZ ;  /* 0x0000006e0f407210 */ /* 0x000fca0007f1e0ff */
[----:B------:R-:W-:Y:S01]  /*42f0*/  IMAD.X R65, R5, 0x1, R111, P0 ;  /* 0x0000000105417824 */ /* 0x000fe200000e066f */
[----:B------:R-:W-:-:S05]  /*4300*/  IADD3 R14, P0, R15, R104, RZ ;  /* 0x000000680f0e7210 */ /* 0x000fca0007f1e0ff */
[----:B------:R-:W-:Y:S01]  /*4310*/  IMAD.X R15, R5, 0x1, R105, P0 ;  /* 0x00000001050f7824 */ /* 0x000fe200000e0669 */
[----:B------:R-:W-:-:S04]  /*4320*/  ISETP.GT.AND P0, PT, R4, 0x39, PT ;  /* 0x000000390400780c */ /* 0x000fc80003f04270 */
[----:B------:R-:W-:-:S13]  /*4330*/  ISETP.GT.AND P4, PT, R3, RZ, P0 ;  /* 0x000000ff0300720c */ /* 0x000fda0000784270 */
[----:B0-----:R-:W-:Y:S05]  /*4340*/  @!P4 BRA `(.L_x_85) ;  /* 0x000000000004c947 */ /* 0x001fea0003800000 */
[----:B------:R0:W5:Y:S02]  /*4350*/  LDG.E.LTC128B.U16 R114, desc[UR36][R6.64+0x72] ;  /* 0x0000722406727981 */ /* 0x000164000c1e1520 */
.L_x_85:
[----:B------:R-:W-:Y:S05]  /*4360*/  BSYNC B1 ;  /* 0x0000000000017941 */ /* 0x000fea0003800000 */
.L_x_84:
        /* <DEDUP_REMOVED lines=9> */
.L_x_87:
[----:B------:R-:W-:Y:S05]  /*4400*/  BSYNC B1 ;  /* 0x0000000000017941 */ /* 0x000fea0003800000 */
.L_x_86:
        /* <DEDUP_REMOVED lines=9> */
.L_x_89:
[----:B------:R-:W-:Y:S05]  /*44a0*/  BSYNC B1 ;  /* 0x0000000000017941 */ /* 0x000fea0003800000 */
.L_x_88:
[----:B-----5:R-:W-:-:S05]  /*44b0*/  HADD2.F32 R4, -RZ, R114.H0_H0 ;  /* 0x20000072ff047230 */ /* 0x020fca0000004100 */
[----:B------:R-:W-:-:S04]  /*44c0*/  FMUL R4, R4, R89 ;  /* 0x0000005904047220 */ /* 0x000fc80000400000 */
[----:B------:R-:W-:-:S05]  /*44d0*/  FFMA R4, R87, R88, R4 ;  /* 0x0000005857047223 */ /* 0x000fca0000000004 */
[----:B------:R-:W-:-:S04]  /*44e0*/  F2FP.F16.F32.PACK_AB R4, RZ, R4 ;  /* 0x00000004ff04723e */ /* 0x000fc800000000ff */
[----:B-1-34-:R-:W-:-:S05]  /*44f0*/  PRMT R6, R4, 0x7610, R6 ;  /* 0x0000761004067816 */ /* 0x01afca0000000006 */
[----:B------:R1:W-:Y:S01]  /*4500*/  @P4 STG.E.U16 desc[UR36][R58.64+0x72], R6 ;  /* 0x000072063a004986 */ /* 0x0003e2000c101524 */
[----:B------:R-:W-:-:S13]  /*4510*/  ISETP.GT.AND P4, PT, R3, 0x80, P6 ;  /* 0x000000800300780c */ /* 0x000fda0003784270 */
[----:B------:R-:W3:Y:S01]  /*4520*/  @P4 LDG.E.LTC128B.U16 R114, desc[UR36][R62.64] ;  /* 0x000000243e724981 */ /* 0x000ee2000c1e1520 */
[----:B------:R-:W-:Y:S01]  /*4530*/  BSSY B1, `(.L_x_90) ;  /* 0x000000a000017945 */ /* 0x000fe20003800000 */
[----:B---3--:R-:W-:-:S05]  /*4540*/  HADD2.F32 R4, -RZ, R114.H0_H0 ;  /* 0x20000072ff047230 */ /* 0x008fca0000004100 */
[----:B------:R-:W-:-:S04]  /*4550*/  FMUL R5, R4, R89 ;  /* 0x0000005904057220 */ /* 0x000fc80000400000 */
[----:B------:R-:W-:-:S05]  /*4560*/  FFMA R5, R24, R88, R5 ;  /* 0x0000005818057223 */ /* 0x000fca0000000005 */
[----:B------:R-:W-:-:S05]  /*4570*/  F2FP.F16.F32.PACK_AB R5, RZ, R5 ;  /* 0x00000005ff05723e */ /* 0x000fca00000000ff */
[----:B------:R1:W-:Y:S01]  /*4580*/  @P4 STG.E.U16 desc[UR36][R14.64], R5 ;  /* 0x000000050e004986 */ /* 0x0003e2000c101524 */
[----:B------:R-:W-:-:S04]  /*4590*/  ISETP.NE.AND P4, PT, R117, RZ, PT ;  /* 0x000000ff7500720c */ /* 0x000fc80003f85270 */
[----:B------:R-:W-:-:S13]  /*45a0*/  ISETP.GT.AND P4, PT, R3, 0x80, P4 ;  /* 0x000000800300780c */ /* 0x000fda0002784270 */
[----:B-1----:R-:W-:Y:S05]  /*45b0*/  @!P4 BRA `(.L_x_91) ;  /* 0x000000000004c947 */ /* 0x002fea0003800000 */
[----:B------:R1:W5:Y:S02]  /*45c0*/  LDG.E.LTC128B.U16 R114, desc[UR36][R60.64+0x2] ;  /* 0x000002243c727981 */ /* 0x000364000c1e1520 */
.L_x_91:
[----:B------:R-:W-:Y:S05]  /*45d0*/  BSYNC B1 ;  /* 0x0000000000017941 */ /* 0x000fea0003800000 */
.L_x_90:
[----:B-----5:R-:W-:Y:S01]  /*45e0*/  HADD2.F32 R4, -RZ, R114.H0_H0 ;  /* 0x20000072ff047230 */ /* 0x020fe20000004100 */
[----:B------:R-:W-:Y:S01]  /*45f0*/  ISETP.GT.AND P6, PT, R3, 0x88, P6 ;  /* 0x000000880300780c */ /* 0x000fe200037c4270 */
[----:B------:R-:W-:Y:S01]  /*4600*/  @P4 IMAD.MOV.U32 R5, RZ, RZ, R15 ;  /* 0x000000ffff054224 */ /* 0x000fe200078e000f */
[----:B------:R-:W-:Y:S02]  /*4610*/  BSSY B1, `(.L_x_92) ;  /* 0x0000009000017945 */ /* 0x000fe40003800000 */
[----:B------:R-:W-:-:S04]  /*4620*/  FMUL R4, R4, R89 ;  /* 0x0000005904047220 */ /* 0x000fc80000400000 */
[----:B------:R-:W-:-:S05]  /*4630*/  FFMA R4, R25, R88, R4 ;  /* 0x0000005819047223 */ /* 0x000fca0000000004 */
[----:B------:R-:W-:-:S04]  /*4640*/  F2FP.F16.F32.PACK_AB R4, RZ, R4 ;  /* 0x00000004ff04723e */ /* 0x000fc800000000ff */
[----:B------:R-:W-:Y:S01]  /*4650*/  PRMT R6, R4, 0x7610, R6 ;  /* 0x0000761004067816 */ /* 0x000fe20000000006 */
[----:B------:R-:W-:-:S05]  /*4660*/  @P4 IMAD.MOV.U32 R4, RZ, RZ, R14 ;  /* 0x000000ffff044224 */ /* 0x000fca00078e000e */
[----:B------:R3:W-:Y:S01]  /*4670*/  @P4 STG.E.U16 desc[UR36][R4.64+0x2], R6 ;  /* 0x0000020604004986 */ /* 0x0007e2000c101524 */
[----:B------:R-:W-:Y:S05]  /*4680*/  @!P6 BRA `(.L_x_93) ;  /* 0x000000000004e947 */ /* 0x000fea0003800000 */
[----:B------:R4:W5:Y:S02]  /*4690*/  LDG.E.LTC128B.U16 R114, desc[UR36][R8.64] ;  /* 0x0000002408727981 */ /* 0x000964000c1e1520 */
.L_x_93:
[----:B------:R-:W-:Y:S05]  /*46a0*/  BSYNC B1 ;  /* 0x0000000000017941 */ /* 0x000fea0003800000 */
.L_x_92:
[----:B---3-5:R-:W-:Y:S01]  /*46b0*/  HADD2.F32 R4, -RZ, R114.H0_H0 ;  /* 0x20000072ff047230 */ /* 0x028fe20000004100 */
[----:B------:R-:W-:Y:S01]  /*46c0*/  ISETP.NE.AND P4, PT, R117, RZ, PT ;  /* 0x000000ff7500720c */ /* 0x000fe20003f85270 */
[----:B------:R-:W-:Y:S03]  /*46d0*/  BSSY B1, `(.L_x_94) ;  /* 0x0000008000017945 */ /* 0x000fe60003800000 */
[----:B------:R-:W-:Y:S01]  /*46e0*/  FMUL R5, R4, R89 ;  /* 0x0000005904057220 */ /* 0x000fe20000400000 */
[----:B------:R-:W-:-:S03]  /*46f0*/  ISETP.GT.AND P4, PT, R3, 0x88, P4 ;  /* 0x000000880300780c */ /* 0x000fc60002784270 */
[----:B------:R-:W-:-:S05]  /*4700*/  FFMA R5, R26, R88, R5 ;  /* 0x000000581a057223 */ /* 0x000fca0000000005 */
[----:B------:R-:W-:-:S05]  /*4710*/  F2FP.F16.F32.PACK_AB R5, RZ, R5 ;  /* 0x00000005ff05723e */ /* 0x000fca00000000ff */
[----:B------:R3:W-:Y:S01]  /*4720*/  @P6 STG.E.U16 desc[UR36][R20.64], R5 ;  /* 0x0000000514006986 */ /* 0x0007e2000c101524 */
[----:B------:R-:W-:Y:S05]  /*4730*/  @!P4 BRA `(.L_x_95) ;  /* 0x000000000004c947 */ /* 0x000fea0003800000 */
[----:B------:R0:W5:Y:S02]  /*4740*/  LDG.E.LTC128B.U16 R114, desc[UR36][R12.64+0x2] ;  /* 0x000002240c727981 */ /* 0x000164000c1e1520 */
.L_x_95:
[----:B------:R-:W-:Y:S05]  /*4750*/  BSYNC B1 ;  /* 0x0000000000017941 */ /* 0x000fea0003800000 */
.L_x_94:
[----:B-----5:R-:W-:Y:S01]  /*4760*/  HADD2.F32 R4, -RZ, R114.H0_H0 ;  /* 0x20000072ff047230 */ /* 0x020fe20000004100 */
[----:B------:R-:W-:Y:S01]  /*4770*/  ISETP.NE.AND P6, PT, R115, RZ, PT ;  /* 0x000000ff7300720c */ /* 0x000fe20003fc5270 */
[----:B------:R-:W-:Y:S03]  /*4780*/  BSSY B1, `(.L_x_96) ;  /* 0x0000008000017945 */ /* 0x000fe60003800000 */
[----:B------:R-:W-:-:S04]  /*4790*/  FMUL R4, R4, R89 ;  /* 0x0000005904047220 */ /* 0x000fc80000400000 */
[----:B------:R-:W-:-:S05]  /*47a0*/  FFMA R4, R27, R88, R4 ;  /* 0x000000581b047223 */ /* 0x000fca0000000004 */
[----:B------:R-:W-:-:S05]  /*47b0*/  F2FP.F16.F32.PACK_AB R4, RZ, R4 ;  /* 0x00000004ff04723e */ /* 0x000fca00000000ff */
[----:B------:R0:W-:Y:S01]  /*47c0*/  @P4 STG.E.U16 desc[UR36][R64.64+0x2], R4 ;  /* 0x0000020440004986 */ /* 0x0001e2000c101524 */
[----:B------:R-:W-:-:S13]  /*47d0*/  ISETP.GT.AND P4, PT, R3, 0x80, P6 ;  /* 0x000000800300780c */ /* 0x000fda0003784270 */
[----:B0-----:R-:W-:Y:S05]  /*47e0*/  @!P4 BRA `(.L_x_97) ;  /* 0x000000000004c947 */ /* 0x001fea0003800000 */
[----:B------:R0:W5:Y:S02]  /*47f0*/  LDG.E.LTC128B.U16 R114, desc[UR36][R60.64+0x10] ;  /* 0x000010243c727981 */ /* 0x000164000c1e1520 */
.L_x_97:
[----:B------:R-:W-:Y:S05]  /*4800*/  BSYNC B1 ;  /* 0x0000000000017941 */ /* 0x000fea0003800000 */
.L_x_96:
[----:B-----5:R-:W-:Y:S01]  /*4810*/  HADD2.F32 R4, -RZ, R114.H0_H0 ;  /* 0x20000072ff047230 */ /* 0x020fe20000004100 */
[----:B------:R-:W-:Y:S01]  /*4820*/  ISETP.NE.AND P6, PT, R118, RZ, PT ;  /* 0x000000ff7600720c */ /* 0x000fe20003fc5270 */
[----:B------:R-:W-:Y:S03]  /*4830*/  BSSY B1, `(.L_x_98) ;  /* 0x000000b000017945 */ /* 0x000fe60003800000 */
[----:B---3--:R-:W-:Y:S01]  /*4840*/  FMUL R5, R4, R89 ;  /* 0x0000005904057220 */ /* 0x008fe20000400000 */
[----:B------:R-:W-:-:S03]  /*4850*/  @P4 IMAD.MOV.U32 R4, RZ, RZ, R14 ;  /* 0x000000ffff044224 */ /* 0x000fc600078e000e */
[----:B------:R-:W-:-:S05]  /*4860*/  FFMA R5, R28, R88, R5 ;  /* 0x000000581c057223 */ /* 0x000fca0000000005 */
[----:B------:R-:W-:-:S04]  /*4870*/  F2FP.F16.F32.PACK_AB R5, RZ, R5 ;  /* 0x00000005ff05723e */ /* 0x000fc800000000ff */
[----:B------:R-:W-:Y:S01]  /*4880*/  PRMT R6, R5, 0x7610, R6 ;  /* 0x0000761005067816 */ /* 0x000fe20000000006 */
[----:B------:R-:W-:-:S05]  /*4890*/  @P4 IMAD.MOV.U32 R5, RZ, RZ, R15 ;  /* 0x000000ffff054224 */ /* 0x000fca00078e000f */
[----:B------:R3:W-:Y:S01]  /*48a0*/  @P4 STG.E.U16 desc[UR36][R4.64+0x10], R6 ;  /* 0x0000100604004986 */ /* 0x0007e2000c101524 */
[----:B------:R-:W-:-:S13]  /*48b0*/  ISETP.GT.AND P4, PT, R3, 0x80, P6 ;  /* 0x000000800300780c */ /* 0x000fda0003784270 */
[----:B---3--:R-:W-:Y:S05]  /*48c0*/  @!P4 BRA `(.L_x_99) ;  /* 0x000000000004c947 */ /* 0x008fea0003800000 */
[----:B------:R3:W5:Y:S02]  /*48d0*/  LDG.E.LTC128B.U16 R114, desc[UR36][R60.64+0x12] ;  /* 0x000012243c727981 */ /* 0x000764000c1e1520 */
.L_x_99:
[----:B------:R-:W-:Y:S05]  /*48e0*/  BSYNC B1 ;  /* 0x0000000000017941 */ /* 0x000fea0003800000 */
.L_x_98:
[----:B-----5:R-:W-:Y:S01]  /*48f0*/  HADD2.F32 R4, -RZ, R114.H0_H0 ;  /* 0x20000072ff047230 */ /* 0x020fe20000004100 */
[----:B------:R-:W-:Y:S01]  /*4900*/  BSSY B1, `(.L_x_100) ;  /* 0x000000c000017945 */ /* 0x000fe20003800000 */
[----:B------:R-:W-:-:S03]  /*4910*/  @P4 IMAD.MOV.U32 R5, RZ, RZ, R15 ;  /* 0x000000ffff054224 */ /* 0x000fc600078e000f */
[----:B------:R-:W-:-:S04]  /*4920*/  FMUL R4, R4, R89 ;  /* 0x0000005904047220 */ /* 0x000fc80000400000 */
[----:B------:R-:W-:-:S05]  /*4930*/  FFMA R4, R29, R88, R4 ;  /* 0x000000581d047223 */ /* 0x000fca0000000004 */
[----:B------:R-:W-:-:S04]  /*4940*/  F2FP.F16.F32.PACK_AB R4, RZ, R4 ;  /* 0x00000004ff04723e */ /* 0x000fc800000000ff */
[----:B------:R-:W-:Y:S01]  /*4950*/  PRMT R6, R4, 0x7610, R6 ;  /* 0x0000761004067816 */ /* 0x000fe20000000006 */
[----:B------:R-:W-:-:S05]  /*4960*/  @P4 IMAD.MOV.U32 R4, RZ, RZ, R14 ;  /* 0x000000ffff044224 */ /* 0x000fca00078e000e */
[----:B------:R0:W-:Y:S01]  /*4970*/  @P4 STG.E.U16 desc[UR36][R4.64+0x12], R6 ;  /* 0x0000120604004986 */ /* 0x0001e2000c101524 */
[----:B------:R-:W-:-:S04]  /*4980*/  ISETP.NE.AND P4, PT, R115, RZ, PT ;  /* 0x000000ff7300720c */ /* 0x000fc80003f85270 */
[----:B------:R-:W-:-:S13]  /*4990*/  ISETP.GT.AND P4, PT, R3, 0x88, P4 ;  /* 0x000000880300780c */ /* 0x000fda0002784270 */
[----:B0-----:R-:W-:Y:S05]  /*49a0*/  @!P4 BRA `(.L_x_101) ;  /* 0x000000000004c947 */ /* 0x001fea0003800000 */
[----:B------:R0:W5:Y:S02]  /*49b0*/  LDG.E.LTC128B.U16 R114, desc[UR36][R12.64+0x10] ;  /* 0x000010240c727981 */ /* 0x000164000c1e1520 */
.L_x_101:
[----:B------:R-:W-:Y:S05]  /*49c0*/  BSYNC B1 ;  /* 0x0000000000017941 */ /* 0x000fea0003800000 */
.L_x_100:
        /* <DEDUP_REMOVED lines=9> */
.L_x_103:
[----:B------:R-:W-:Y:S05]  /*4a60*/  BSYNC B1 ;  /* 0x0000000000017941 */ /* 0x000fea0003800000 */
.L_x_102:
[----:B-----5:R-:W-:Y:S01]  /*4a70*/  HADD2.F32 R4, -RZ, R114.H0_H0 ;  /* 0x20000072ff047230 */ /* 0x020fe20000004100 */
[----:B------:R-:W-:Y:S01]  /*4a80*/  ISETP.NE.AND P6, PT, R119, RZ, PT ;  /* 0x000000ff7700720c */ /* 0x000fe20003fc5270 */
        /* <DEDUP_REMOVED lines=8> */
[----:B------:R-:W-:-:S13]  /*4b10*/  ISETP.GT.AND P4, PT, R3, 0x80, P6 ;  /* 0x000000800300780c */ /* 0x000fda0003784270 */
[----:B0-----:R-:W-:Y:S05]  /*4b20*/  @!P4 BRA `(.L_x_105) ;  /* 0x000000000004c947 */ /* 0x001fea0003800000 */
[----:B------:R0:W5:Y:S02]  /*4b30*/  LDG.E.LTC128B.U16 R114, desc[UR36][R60.64+0x20] ;  /* 0x000020243c727981 */ /* 0x000164000c1e1520 */
.L_x_105:
[----:B------:R-:W-:Y:S05]  /*4b40*/  BSYNC B1 ;  /* 0x0000000000017941 */ /* 0x000fea0003800000 */
.L_x_104:
[----:B-----5:R-:W-:Y:S01]  /*4b50*/  HADD2.F32 R4, -RZ, R114.H0_H0 ;  /* 0x20000072ff047230 */ /* 0x020fe20000004100 */
[----:B------:R-:W-:Y:S01]  /*4b60*/  ISETP.NE.AND P6, PT, R101, RZ, PT ;  /* 0x000000ff6500720c */ /* 0x000fe20003fc5270 */
[----:B------:R-:W-:Y:S03]  /*4b70*/  BSSY B1, `(.L_x_106) ;  /* 0x000000b000017945 */ /* 0x000fe60003800000 */
[----:B------:R-:W-:Y:S01]  /*4b80*/  FMUL R5, R4, R89 ;  /* 0x0000005904057220 */ /* 0x000fe20000400000 */
[----:B------:R-:W-:-:S03]  /*4b90*/  @P4 IMAD.MOV.U32 R4, RZ, RZ, R14 ;  /* 0x000000ffff044224 */ /* 0x000fc600078e000e */
        /* <DEDUP_REMOVED lines=8> */
.L_x_107:
[----:B------:R-:W-:Y:S05]  /*4c20*/  BSYNC B1 ;  /* 0x0000000000017941 */ /* 0x000fea0003800000 */
.L_x_106:
        /* <DEDUP_REMOVED lines=13> */
.L_x_109:
[----:B------:R-:W-:Y:S05]  /*4d00*/  BSYNC B1 ;  /* 0x0000000000017941 */ /* 0x000fea0003800000 */
.L_x_108:
[----:B-----5:R-:W-:Y:S01]  /*4d10*/  HADD2.F32 R4, -RZ, R114.H0_H0 ;  /* 0x20000072ff047230 */ /* 0x020fe20000004100 */
[----:B------:R-:W-:Y:S04]  /*4d20*/  BSSY B1, `(.L_x_110) ;  /* 0x000000b000017945 */ /* 0x000fe80003800000 */
        /* <DEDUP_REMOVED lines=10> */
.L_x_111:
[----:B------:R-:W-:Y:S05]  /*4dd0*/  BSYNC B1 ;  /* 0x0000000000017941 */ /* 0x000fea0003800000 */
.L_x_110:
        /* <DEDUP_REMOVED lines=13> */
.L_x_113:
[----:B------:R-:W-:Y:S05]  /*4eb0*/  BSYNC B1 ;  /* 0x0000000000017941 */ /* 0x000fea0003800000 */
.L_x_112:
        /* <DEDUP_REMOVED lines=13> */
.L_x_115:
[----:B------:R-:W-:Y:S05]  /*4f90*/  BSYNC B1 ;  /* 0x0000000000017941 */ /* 0x000fea0003800000 */
.L_x_114:
        /* <DEDUP_REMOVED lines=13> */
.L_x_117:
[----:B------:R-:W-:Y:S05]  /*5070*/  BSYNC B1 ;  /* 0x0000000000017941 */ /* 0x000fea0003800000 */
.L_x_116:
        /* <DEDUP_REMOVED lines=12> */
.L_x_119:
[----:B------:R-:W-:Y:S05]  /*5140*/  BSYNC B1 ;  /* 0x0000000000017941 */ /* 0x000fea0003800000 */
.L_x_118:
        /* <DEDUP_REMOVED lines=13> */
.L_x_121:
[----:B------:R-:W-:Y:S05]  /*5220*/  BSYNC B1 ;  /* 0x0000000000017941 */ /* 0x000fea0003800000 */
.L_x_120:
        /* <DEDUP_REMOVED lines=13> */
.L_x_123:
[----:B------:R-:W-:Y:S05]  /*5300*/  BSYNC B1 ;  /* 0x0000000000017941 */ /* 0x000fea0003800000 */
.L_x_122:
        /* <DEDUP_REMOVED lines=13> */
.L_x_125:
[----:B------:R-:W-:Y:S05]  /*53e0*/  BSYNC B1 ;  /* 0x0000000000017941 */ /* 0x000fea0003800000 */
.L_x_124:
        /* <DEDUP_REMOVED lines=12> */
.L_x_127:
[----:B------:R-:W-:Y:S05]  /*54b0*/  BSYNC B1 ;  /* 0x0000000000017941 */ /* 0x000fea0003800000 */
.L_x_126:
        /* <DEDUP_REMOVED lines=13> */
.L_x_129:
[----:B------:R-:W-:Y:S05]  /*5590*/  BSYNC B1 ;  /* 0x0000000000017941 */ /* 0x000fea0003800000 */
.L_x_128:
        /* <DEDUP_REMOVED lines=12> */
.L_x_131:
[----:B------:R-:W-:Y:S05]  /*5660*/  BSYNC B1 ;  /* 0x0000000000017941 */ /* 0x000fea0003800000 */
.L_x_130:
        /* <DEDUP_REMOVED lines=12> */
.L_x_133:
[----:B------:R-:W-:Y:S05]  /*5730*/  BSYNC B1 ;  /* 0x0000000000017941 */ /* 0x000fea0003800000 */
.L_x_132:
[----:B-----5:R-:W-:Y:S01]  /*5740*/  HADD2.F32 R4, -RZ, R114.H0_H0 ;  /* 0x20000072ff047230 */ /* 0x020fe20000004100 */
[----:B------:R-:W-:Y:S01]  /*5750*/  ISETP.GT.AND P5, PT, R3, 0x88, P5 ;  /* 0x000000880300780c */ /* 0x000fe20002fa4270 */
        /* <DEDUP_REMOVED lines=8> */
[----:B------:R-:W-:Y:S05]  /*57e0*/  @!P5 BRA `(.L_x_135) ;  /* 0x000000000004d947 */ /* 0x000fea0003800000 */
[----:B------:R0:W5:Y:S02]  /*57f0*/  LDG.E.LTC128B.U16 R114, desc[UR36][R12.64+0x52] ;  /* 0x000052240c727981 */ /* 0x000164000c1e1520 */
.L_x_135:
[----:B------:R-:W-:Y:S05]  /*5800*/  BSYNC B1 ;  /* 0x0000000000017941 */ /* 0x000fea0003800000 */
.L_x_134:
[----:B0----5:R-:W-:Y:S01]  /*5810*/  HADD2.F32 R4, -RZ, R114.H0_H0 ;  /* 0x20000072ff047230 */ /* 0x021fe20000004100 */
        /* <DEDUP_REMOVED lines=11> */
.L_x_137:
[----:B------:R-:W-:Y:S05]  /*58d0*/  BSYNC B1 ;  /* 0x0000000000017941 */ /* 0x000fea0003800000 */
.L_x_136:
[----:B0----5:R-:W-:Y:S01]  /*58e0*/  HADD2.F32 R4, -RZ, R114.H0_H0 ;  /* 0x20000072ff047230 */ /* 0x021fe20000004100 */
        /* <DEDUP_REMOVED lines=11> */
.L_x_139:
[----:B------:R-:W-:Y:S05]  /*59a0*/  BSYNC B1 ;  /* 0x0000000000017941 */ /* 0x000fea0003800000 */
.L_x_138:
        /* <DEDUP_REMOVED lines=12> */
.L_x_141:
[----:B------:R-:W-:Y:S05]  /*5a70*/  BSYNC B1 ;  /* 0x0000000000017941 */ /* 0x000fea0003800000 */
.L_x_140:
        /* <DEDUP_REMOVED lines=12> */
.L_x_143:
[----:B------:R-:W-:Y:S05]  /*5b40*/  BSYNC B1 ;  /* 0x0000000000017941 */ /* 0x000fea0003800000 */
.L_x_142:
        /* <DEDUP_REMOVED lines=12> */
.L_x_145:
[----:B------:R-:W-:Y:S05]  /*5c10*/  BSYNC B1 ;  /* 0x0000000000017941 */ /* 0x000fea0003800000 */
.L_x_144:
        /* <DEDUP_REMOVED lines=12> */
.L_x_147:
[----:B------:R-:W-:Y:S05]  /*5ce0*/  BSYNC B1 ;  /* 0x0000000000017941 */ /* 0x000fea0003800000 */
.L_x_146:
        /* <DEDUP_REMOVED lines=9> */
.L_x_149:
[----:B------:R-:W-:Y:S05]  /*5d80*/  BSYNC B1 ;  /* 0x0000000000017941 */ /* 0x000fea0003800000 */
.L_x_148:
        /* <DEDUP_REMOVED lines=12> */
.L_x_151:
[----:B------:R-:W-:Y:S05]  /*5e50*/  BSYNC B1 ;  /* 0x0000000000017941 */ /* 0x000fea0003800000 */
.L_x_150:
[----:B------:R-:W-:Y:S05]  /*5e60*/  @!P0 BRA `(.L_x_152) ;  /* 0x0000001400848947 */ /* 0x000fea0003800000 */
[----:B-----5:R-:W-:-:S05]  /*5e70*/  HADD2.F32 R114, -RZ, R114.H0_H0 ;  /* 0x20000072ff727230 */ /* 0x020fca0000004100 */
[----:B------:R-:W-:-:S04]  /*5e80*/  FMUL R114, R114, R89 ;  /* 0x0000005972727220 */ /* 0x000fc80000400000 */
[----:B------:R-:W-:-:S05]  /*5e90*/  FFMA R114, R55, R88, R114 ;  /* 0x0000005837727223 */ /* 0x000fca0000000072 */
[----:B------:R-:W-:-:S05]  /*5ea0*/  F2FP.F16.F32.PACK_AB R114, RZ, R114 ;  /* 0x00000072ff72723e */ /* 0x000fca00000000ff */
[----:B------:R0:W-:Y:S01]  /*5eb0*/  STG.E.U16 desc[UR36][R10.64+0x72], R114 ;  /* 0x000072720a007986 */ /* 0x0001e2000c101524 */
[----:B------:R-:W-:Y:S05]  /*5ec0*/  BRA `(.L_x_152) ;  /* 0x00000014006c7947 */ /* 0x000fea0003800000 */
.L_x_29:
[----:B------:R-:W-:Y:S01]  /*5ed0*/  ULDC.64 UR4, c[0x0][0x5c0] ;  /* 0x0001700000047ab9 */ /* 0x000fe20000000a00 */
[-C--:B------:R-:W-:Y:S01]  /*5ee0*/  FMUL R56, R56, R88.reuse ;  /* 0x0000005838387220 */ /* 0x080fe20000400000 */
[----:B------:R-:W-:Y:S01]  /*5ef0*/  LEA R10, P1, R112, UR4, 0x1 ;  /* 0x00000004700a7c11 */ /* 0x000fe2000f8208ff */
[----:B------:R-:W-:Y:S01]  /*5f00*/  IMAD.SHL.U32 R7, R94, 0x2, RZ ;  /* 0x000000025e077824 */ /* 0x000fe200078e00ff */
[----:B------:R-:W-:Y:S01]  /*5f10*/  ISETP.GT.AND P3, PT, R4, 0x1, PT ;  /* 0x000000010400780c */ /* 0x000fe20003f64270 */
[----:B------:R-:W-:Y:S01]  /*5f20*/  FMUL R57, R57, R88 ;  /* 0x0000005839397220 */ /* 0x000fe20000400000 */
[----:B------:R-:W-:Y:S01]  /*5f30*/  F2FP.F16.F32.PACK_AB R56, RZ, R56 ;  /* 0x00000038ff38723e */ /* 0x000fe200000000ff */
[-C--:B------:R-:W-:Y:S01]  /*5f40*/  FMUL R58, R58, R88.reuse ;  /* 0x000000583a3a7220 */ /* 0x080fe20000400000 */
[----:B------:R-:W-:Y:S01]  /*5f50*/  LEA.HI.X R11, R112, UR5, R105, 0x1, P1 ;  /* 0x00000005700b7c11 */ /* 0x000fe200088f0c69 */
[-C--:B------:R-:W-:Y:S01]  /*5f60*/  FMUL R59, R59, R88.reuse ;  /* 0x000000583b3b7220 */ /* 0x080fe20000400000 */
[----:B------:R-:W-:Y:S01]  /*5f70*/  ISETP.GT.AND P1, PT, R3, RZ, P3 ;  /* 0x000000ff0300720c */ /* 0x000fe20001f24270 */
[----:B------:R-:W-:Y:S01]  /*5f80*/  IMAD.SHL.U32 R19, R95, 0x2, RZ ;  /* 0x000000025f137824 */ /* 0x000fe200078e00ff */
[----:B------:R-:W-:Y:S01]  /*5f90*/  ISETP.GT.AND P2, PT, R3, 0x8, P6 ;  /* 0x000000080300780c */ /* 0x000fe20003744270 */
[----:B------:R-:W-:Y:S01]  /*5fa0*/  @P0 STG.E.U16 desc[UR36][R10.64], R56 ;  /* 0x000000380a000986 */ /* 0x000fe2000c101524 */
[----:B------:R-:W-:Y:S01]  /*5fb0*/  SHF.L.U64.HI R5, R94, 0x1, R93 ;  /* 0x000000015e057819 */ /* 0x000fe2000001025d */
[----:B------:R-:W-:Y:S01]  /*5fc0*/  FMUL R60, R60, R88 ;  /* 0x000000583c3c7220 */ /* 0x000fe20000400000 */
[----:B------:R-:W-:Y:S01]  /*5fd0*/  IADD3 R8, P0, R7, R10, RZ ;  /* 0x0000000a07087210 */ /* 0x000fe20007f1e0ff */
[-C--:B------:R-:W-:Y:S01]  /*5fe0*/  FMUL R61, R61, R88.reuse ;  /* 0x000000583d3d7220 */ /* 0x080fe20000400000 */
[----:B------:R-:W-:Y:S01]  /*5ff0*/  F2FP.F16.F32.PACK_AB R57, RZ, R57 ;  /* 0x00000039ff39723e */ /* 0x000fe200000000ff */
[----:B------:R-:W-:Y:S01]  /*6000*/  FMUL R63, R63, R88 ;  /* 0x000000583f3f7220 */ /* 0x000fe20000400000 */
[----:B------:R-:W-:Y:S01]  /*6010*/  F2FP.F16.F32.PACK_AB R58, RZ, R58 ;  /* 0x0000003aff3a723e */ /* 0x000fe200000000ff */
[----:B------:R-:W-:Y:S01]  /*6020*/  IMAD.X R9, R5, 0x1, R11, P0 ;  /* 0x0000000105097824 */ /* 0x000fe200000e060b */
[----:B------:R-:W-:Y:S01]  /*6030*/  ISETP.GT.AND P0, PT, R3, 0x8, P3 ;  /* 0x000000080300780c */ /* 0x000fe20001f04270 */
[----:B------:R-:W-:Y:S01]  /*6040*/  @P1 STG.E.U16 desc[UR36][R10.64+0x2], R57 ;  /* 0x000002390a001986 */ /* 0x000fe2000c101524 */
[----:B------:R-:W-:Y:S01]  /*6050*/  F2FP.F16.F32.PACK_AB R59, RZ, R59 ;  /* 0x0000003bff3b723e */ /* 0x000fe200000000ff */
[----:B------:R-:W-:Y:S01]  /*6060*/  FMUL R62, R62, R88 ;  /* 0x000000583e3e7220 */ /* 0x000fe20000400000 */
[----:B------:R-:W-:Y:S01]  /*6070*/  SHF.L.U64.HI R13, R95, 0x1, R92 ;  /* 0x000000015f0d7819 */ /* 0x000fe2000001025c */
[----:B------:R-:W-:Y:S01]  /*6080*/  @P2 STG.E.U16 desc[UR36][R8.64], R58 ;  /* 0x0000003a08002986 */ /* 0x000fe2000c101524 */
[----:B------:R-:W-:Y:S01]  /*6090*/  IADD3 R6, P1, P2, R19, R10, R7 ;  /* 0x0000000a13067210 */ /* 0x000fe20007a3e007 */
[-C--:B------:R-:W-:Y:S01]  /*60a0*/  FMUL R64, R64, R88.reuse ;  /* 0x0000005840407220 */ /* 0x080fe20000400000 */
[C---:B------:R-:W-:Y:S01]  /*60b0*/  ISETP.GT.AND P4, PT, R4.reuse, 0x8, PT ;  /* 0x000000080400780c */ /* 0x040fe20003f84270 */
[-C--:B------:R-:W-:Y:S01]  /*60c0*/  FMUL R65, R65, R88.reuse ;  /* 0x0000005841417220 */ /* 0x080fe20000400000 */
[----:B------:R-:W-:Y:S01]  /*60d0*/  ISETP.GT.AND P3, PT, R4, 0x9, PT ;  /* 0x000000090400780c */ /* 0x000fe20003f64270 */
[-C--:B------:R-:W-:Y:S01]  /*60e0*/  FMUL R66, R66, R88.reuse ;  /* 0x0000005842427220 */ /* 0x080fe20000400000 */
[----:B------:R-:W-:Y:S01]  /*60f0*/  IADD3.X R7, R13, R11, R5, P1, P2 ;  /* 0x0000000b0d077210 */ /* 0x000fe20000fe4405 */
[----:B------:R-:W-:Y:S01]  /*6100*/  @P0 STG.E.U16 desc[UR36][R8.64+0x2], R59 ;  /* 0x0000023b08000986 */ /* 0x000fe2000c101524 */
[----:B------:R-:W-:Y:S01]  /*6110*/  ISETP.GT.AND P1, PT, R3, RZ, P4 ;  /* 0x000000ff0300720c */ /* 0x000fe20002724270 */
[-C--:B------:R-:W-:Y:S01]  /*6120*/  FMUL R67, R67, R88.reuse ;  /* 0x0000005843437220 */ /* 0x080fe20000400000 */
[----:B------:R-:W-:Y:S01]  /*6130*/  ISETP.GT.AND P0, PT, R3, RZ, P3 ;  /* 0x000000ff0300720c */ /* 0x000fe20001f04270 */
[----:B------:R-:W-:Y:S01]  /*6140*/  FMUL R68, R68, R88 ;  /* 0x0000005844447220 */ /* 0x000fe20000400000 */
[----:B------:R-:W-:Y:S01]  /*6150*/  F2FP.F16.F32.PACK_AB R60, RZ, R60 ;  /* 0x0000003cff3c723e */ /* 0x000fe200000000ff */
[-C--:B------:R-:W-:Y:S01]  /*6160*/  FMUL R69, R69, R88.reuse ;  /* 0x0000005845457220 */ /* 0x080fe20000400000 */
[----:B------:R-:W-:Y:S01]  /*6170*/  F2FP.F16.F32.PACK_AB R61, RZ, R61 ;  /* 0x0000003dff3d723e */ /* 0x000fe200000000ff */
[-C--:B------:R-:W-:Y:S01]  /*6180*/  FMUL R70, R70, R88.reuse ;  /* 0x0000005846467220 */ /* 0x080fe20000400000 */
[----:B------:R-:W-:Y:S01]  /*6190*/  F2FP.F16.F32.PACK_AB R63, RZ, R63 ;  /* 0x0000003fff3f723e */ /* 0x000fe200000000ff */
[----:B------:R-:W-:Y:S01]  /*61a0*/  FMUL R71, R71, R88 ;  /* 0x0000005847477220 */ /* 0x000fe20000400000 */
[----:B------:R-:W-:Y:S01]  /*61b0*/  F2FP.F16.F32.PACK_AB R62, RZ, R62 ;  /* 0x0000003eff3e723e */ /* 0x000fe200000000ff */
[----:B------:R-:W-:Y:S01]  /*61c0*/  FMUL R72, R72, R88 ;  /* 0x0000005848487220 */ /* 0x000fe20000400000 */
[----:B------:R-:W-:Y:S01]  /*61d0*/  F2FP.F16.F32.PACK_AB R64, RZ, R64 ;  /* 0x00000040ff40723e */ /* 0x000fe200000000ff */
[----:B------:R-:W-:Y:S01]  /*61e0*/  @P1 STG.E.U16 desc[UR36][R10.64+0x10], R60 ;  /* 0x0000103c0a001986 */ /* 0x000fe2000c101524 */
[----:B------:R-:W-:Y:S01]  /*61f0*/  ISETP.GT.AND P1, PT, R3, 0x8, P4 ;  /* 0x000000080300780c */ /* 0x000fe20002724270 */
[-C--:B------:R-:W-:Y:S01]  /*6200*/  FMUL R73, R73, R88.reuse ;  /* 0x0000005849497220 */ /* 0x080fe20000400000 */
[----:B------:R-:W-:Y:S01]  /*6210*/  ISETP.GT.AND P2, PT, R4, 0x11, PT ;  /* 0x000000110400780c */ /* 0x000fe20003f44270 */
[----:B------:R-:W-:Y:S01]  /*6220*/  @P0 STG.E.U16 desc[UR36][R10.64+0x12], R61 ;  /* 0x0000123d0a000986 */ /* 0x000fe2000c101524 */
[----:B------:R-:W-:Y:S01]  /*6230*/  ISETP.GT.AND P0, PT, R3, 0x8, P3 ;  /* 0x000000080300780c */ /* 0x000fe20001f04270 */
[-C--:B------:R-:W-:Y:S01]  /*6240*/  FMUL R74, R74, R88.reuse ;  /* 0x000000584a4a7220 */ /* 0x080fe20000400000 */
[----:B------:R-:W-:Y:S01]  /*6250*/  ISETP.GT.AND P3, PT, R4, 0x10, PT ;  /* 0x000000100400780c */ /* 0x000fe20003f64270 */
[-C--:B------:R-:W-:Y:S01]  /*6260*/  FMUL R75, R75, R88.reuse ;  /* 0x000000584b4b7220 */ /* 0x080fe20000400000 */
[----:B------:R-:W-:Y:S01]  /*6270*/  F2FP.F16.F32.PACK_AB R65, RZ, R65 ;  /* 0x00000041ff41723e */ /* 0x000fe200000000ff */
[----:B------:R-:W-:Y:S01]  /*6280*/  FMUL R76, R76, R88 ;  /* 0x000000584c4c7220 */ /* 0x000fe20000400000 */
[----:B------:R-:W-:Y:S01]  /*6290*/  F2FP.F16.F32.PACK_AB R66, RZ, R66 ;  /* 0x00000042ff42723e */ /* 0x000fe200000000ff */
[----:B------:R-:W-:Y:S01]  /*62a0*/  FMUL R77, R77, R88 ;  /* 0x000000584d4d7220 */ /* 0x000fe20000400000 */
[----:B------:R-:W-:Y:S01]  /*62b0*/  F2FP.F16.F32.PACK_AB R67, RZ, R67 ;  /* 0x00000043ff43723e */ /* 0x000fe200000000ff */
[----:B------:R-:W-:Y:S01]  /*62c0*/  @P1 STG.E.U16 desc[UR36][R8.64+0x10], R62 ;  /* 0x0000103e08001986 */ /* 0x000fe2000c101524 */
[----:B------:R-:W-:Y:S01]  /*62d0*/  F2FP.F16.F32.PACK_AB R68, RZ, R68 ;  /* 0x00000044ff44723e */ /* 0x000fe200000000ff */
[-C--:B------:R-:W-:Y:S01]  /*62e0*/  FMUL R78, R78, R88.reuse ;  /* 0x000000584e4e7220 */ /* 0x080fe20000400000 */
[----:B------:R-:W-:Y:S01]  /*62f0*/  ISETP.GT.AND P1, PT, R4, 0x19, PT ;  /* 0x000000190400780c */ /* 0x000fe20003f24270 */
[----:B------:R-:W-:Y:S01]  /*6300*/  @P0 STG.E.U16 desc[UR36][R8.64+0x12], R63 ;  /* 0x0000123f08000986 */ /* 0x000fe2000c101524 */
[----:B------:R-:W-:Y:S01]  /*6310*/  ISETP.GT.AND P0, PT, R3, RZ, P3 ;  /* 0x000000ff0300720c */ /* 0x000fe20001f04270 */
[-C--:B------:R-:W-:Y:S01]  /*6320*/  FMUL R79, R79, R88.reuse ;  /* 0x000000584f4f7220 */ /* 0x080fe20000400000 */
[----:B------:R-:W-:Y:S01]  /*6330*/  F2FP.F16.F32.PACK_AB R69, RZ, R69 ;  /* 0x00000045ff45723e */ /* 0x000fe200000000ff */
[----:B------:R-:W-:Y:S01]  /*6340*/  FMUL R80, R80, R88 ;  /* 0x0000005850507220 */ /* 0x000fe20000400000 */
[----:B------:R-:W-:Y:S01]  /*6350*/  F2FP.F16.F32.PACK_AB R70, RZ, R70 ;  /* 0x00000046ff46723e */ /* 0x000fe200000000ff */
        /* <DEDUP_REMOVED lines=8> */
[----:B------:R-:W-:Y:S01]  /*63e0*/  @P0 STG.E.U16 desc[UR36][R10.64+0x20], R64 ;  /* 0x000020400a000986 */ /* 0x000fe2000c101524 */
[----:B------:R-:W-:Y:S01]  /*63f0*/  ISETP.GT.AND P0, PT, R3, RZ, P2 ;  /* 0x000000ff0300720c */ /* 0x000fe20001704270 */
[-C--:B------:R-:W-:Y:S01]  /*6400*/  FMUL R85, R85, R88.reuse ;  /* 0x0000005855557220 */ /* 0x080fe20000400000 */
[----:B------:R-:W-:Y:S01]  /*6410*/  F2FP.F16.F32.PACK_AB R75, RZ, R75 ;  /* 0x0000004bff4b723e */ /* 0x000fe200000000ff */
[-C--:B------:R-:W-:Y:S01]  /*6420*/  FMUL R86, R86, R88.reuse ;  /* 0x0000005856567220 */ /* 0x080fe20000400000 */
[----:B------:R-:W-:Y:S01]  /*6430*/  ISETP.GT.AND P5, PT, R4, 0x28, PT ;  /* 0x000000280400780c */ /* 0x000fe20003fa4270 */
[----:B------:R-:W-:Y:S01]  /*6440*/  FMUL R87, R87, R88 ;  /* 0x0000005857577220 */ /* 0x000fe20000400000 */
[----:B------:R-:W-:Y:S01]  /*6450*/  F2FP.F16.F32.PACK_AB R76, RZ, R76 ;  /* 0x0000004cff4c723e */ /* 0x000fe200000000ff */
[-C--:B------:R-:W-:Y:S01]  /*6460*/  FMUL R24, R24, R88.reuse ;  /* 0x0000005818187220 */ /* 0x080fe20000400000 */
[----:B------:R-:W-:Y:S01]  /*6470*/  ISETP.GT.AND P4, PT, R4, 0x29, PT ;  /* 0x000000290400780c */ /* 0x000fe20003f84270 */
[-C--:B------:R-:W-:Y:S01]  /*6480*/  FMUL R25, R25, R88.reuse ;  /* 0x0000005819197220 */ /* 0x080fe20000400000 */
[----:B------:R-:W-:Y:S01]  /*6490*/  F2FP.F16.F32.PACK_AB R77, RZ, R77 ;  /* 0x0000004dff4d723e */ /* 0x000fe200000000ff */
[----:B------:R-:W-:Y:S01]  /*64a0*/  FMUL R26, R26, R88 ;  /* 0x000000581a1a7220 */ /* 0x000fe20000400000 */
[----:B------:R-:W-:Y:S01]  /*64b0*/  F2FP.F16.F32.PACK_AB R78, RZ, R78 ;  /* 0x0000004eff4e723e */ /* 0x000fe200000000ff */
[----:B------:R-:W-:Y:S01]  /*64c0*/  @P0 STG.E.U16 desc[UR36][R10.64+0x22], R65 ;  /* 0x000022410a000986 */ /* 0x000fe2000c101524 */
[----:B------:R-:W-:Y:S01]  /*64d0*/  ISETP.GT.AND P0, PT, R3, 0x8, P3 ;  /* 0x000000080300780c */ /* 0x000fe20001f04270 */
[-C--:B------:R-:W-:Y:S01]  /*64e0*/  FMUL R27, R27, R88.reuse ;  /* 0x000000581b1b7220 */ /* 0x080fe20000400000 */
[----:B------:R-:W-:Y:S01]  /*64f0*/  F2FP.F16.F32.PACK_AB R79, RZ, R79 ;  /* 0x0000004fff4f723e */ /* 0x000fe200000000ff */
[-C--:B------:R-:W-:Y:S01]  /*6500*/  FMUL R28, R28, R88.reuse ;  /* 0x000000581c1c7220 */ /* 0x080fe20000400000 */
[----:B------:R-:W-:Y:S01]  /*6510*/  ISETP.GT.AND P3, PT, R4, 0x30, PT ;  /* 0x000000300400780c */ /* 0x000fe20003f64270 */
        /* <DEDUP_REMOVED lines=8> */
[----:B------:R-:W-:Y:S01]  /*65a0*/  @P0 STG.E.U16 desc[UR36][R8.64+0x20], R66 ;  /* 0x0000204208000986 */ /* 0x000fe2000c101524 */
[----:B------:R-:W-:Y:S01]  /*65b0*/  ISETP.GT.AND P0, PT, R3, 0x8, P2 ;  /* 0x000000080300780c */ /* 0x000fe20001704270 */
[-C--:B------:R-:W-:Y:S01]  /*65c0*/  FMUL R33, R33, R88.reuse ;  /* 0x0000005821217220 */ /* 0x080fe20000400000 */
[----:B------:R-:W-:Y:S01]  /*65d0*/  ISETP.GT.AND P2, PT, R4, 0x18, PT ;  /* 0x000000180400780c */ /* 0x000fe20003f44270 */
[----:B------:R-:W-:Y:S01]  /*65e0*/  FMUL R34, R34, R88 ;  /* 0x0000005822227220 */ /* 0x000fe20000400000 */
[----:B------:R-:W-:Y:S01]  /*65f0*/  F2FP.F16.F32.PACK_AB R84, RZ, R84 ;  /* 0x00000054ff54723e */ /* 0x000fe200000000ff */
[-C--:B------:R-:W-:Y:S01]  /*6600*/  FMUL R35, R35, R88.reuse ;  /* 0x0000005823237220 */ /* 0x080fe20000400000 */
[----:B------:R-:W-:Y:S01]  /*6610*/  P2R R5, PR, RZ, 0x20 ;  /* 0x00000020ff057803 */ /* 0x000fe20000000000 */
[-C--:B------:R-:W-:Y:S01]  /*6620*/  FMUL R36, R36, R88.reuse ;  /* 0x0000005824247220 */ /* 0x080fe20000400000 */
[----:B------:R-:W-:Y:S01]  /*6630*/  F2FP.F16.F32.PACK_AB R85, RZ, R85 ;  /* 0x00000055ff55723e */ /* 0x000fe200000000ff */
[----:B------:R-:W-:Y:S01]  /*6640*/  FMUL R37, R37, R88 ;  /* 0x0000005825257220 */ /* 0x000fe20000400000 */
[----:B------:R-:W-:Y:S01]  /*6650*/  F2FP.F16.F32.PACK_AB R86, RZ, R86 ;  /* 0x00000056ff56723e */ /* 0x000fe200000000ff */
[-C--:B------:R-:W-:Y:S01]  /*6660*/  FMUL R38, R38, R88.reuse ;  /* 0x0000005826267220 */ /* 0x080fe20000400000 */
[----:B------:R-:W-:Y:S01]  /*6670*/  F2FP.F16.F32.PACK_AB R87, RZ, R87 ;  /* 0x00000057ff57723e */ /* 0x000fe200000000ff */
[----:B------:R-:W-:Y:S01]  /*6680*/  @P0 STG.E.U16 desc[UR36][R8.64+0x22], R67 ;  /* 0x0000224308000986 */ /* 0x000fe2000c101524 */
[----:B------:R-:W-:Y:S01]  /*6690*/  ISETP.GT.AND P0, PT, R3, RZ, P2 ;  /* 0x000000ff0300720c */ /* 0x000fe20001704270 */
        /* <DEDUP_REMOVED lines=36> */
[----:B------:R-:W-:Y:S01]  /*68e0*/  FMUL R55, R55, R88 ;  /* 0x0000005837377220 */ /* 0x000fe20000400000 */
[----:B------:R-:W-:-:S02]  /*68f0*/  F2FP.F16.F32.PACK_AB R39, RZ, R39 ;  /* 0x00000027ff27723e */ /* 0x000fc400000000ff */
[----:B------:R-:W-:Y:S01]  /*6900*/  F2FP.F16.F32.PACK_AB R40, RZ, R40 ;  /* 0x00000028ff28723e */ /* 0x000fe200000000ff */
[----:B------:R-:W-:Y:S01]  /*6910*/  @P0 STG.E.U16 desc[UR36][R8.64+0x30], R70 ;  /* 0x0000304608000986 */ /* 0x000fe2000c101524 */
[----:B------:R-:W-:Y:S02]  /*6920*/  ISETP.GT.AND P0, PT, R3, 0x8, P1 ;  /* 0x000000080300780c */ /* 0x000fe40000f04270 */
[----:B------:R-:W-:Y:S02]  /*6930*/  ISETP.GT.AND P1, PT, R4, 0x21, PT ;  /* 0x000000210400780c */ /* 0x000fe40003f24270 */
[----:B------:R-:W-:Y:S02]  /*6940*/  F2FP.F16.F32.PACK_AB R41, RZ, R41 ;  /* 0x00000029ff29723e */ /* 0x000fe400000000ff */
[----:B------:R-:W-:Y:S02]  /*6950*/  F2FP.F16.F32.PACK_AB R42, RZ, R42 ;  /* 0x0000002aff2a723e */ /* 0x000fe400000000ff */
[----:B------:R-:W-:-:S02]  /*6960*/  F2FP.F16.F32.PACK_AB R43, RZ, R43 ;  /* 0x0000002bff2b723e */ /* 0x000fc400000000ff */
[----:B------:R-:W-:Y:S02]  /*6970*/  F2FP.F16.F32.PACK_AB R44, RZ, R44 ;  /* 0x0000002cff2c723e */ /* 0x000fe400000000ff */
[----:B------:R-:W-:Y:S01]  /*6980*/  F2FP.F16.F32.PACK_AB R45, RZ, R45 ;  /* 0x0000002dff2d723e */ /* 0x000fe200000000ff */
[----:B------:R-:W-:Y:S01]  /*6990*/  @P0 STG.E.U16 desc[UR36][R8.64+0x32], R71 ;  /* 0x0000324708000986 */ /* 0x000fe2000c101524 */
[----:B------:R-:W-:Y:S02]  /*69a0*/  ISETP.GT.AND P0, PT, R3, RZ, P2 ;  /* 0x000000ff0300720c */ /* 0x000fe40001704270 */
[----:B------:R-:W-:Y:S02]  /*69b0*/  F2FP.F16.F32.PACK_AB R46, RZ, R46 ;  /* 0x0000002eff2e723e */ /* 0x000fe400000000ff */
[----:B------:R-:W-:Y:S02]  /*69c0*/  F2FP.F16.F32.PACK_AB R47, RZ, R47 ;  /* 0x0000002fff2f723e */ /* 0x000fe400000000ff */
[----:B------:R-:W-:-:S02]  /*69d0*/  F2FP.F16.F32.PACK_AB R48, RZ, R48 ;  /* 0x00000030ff30723e */ /* 0x000fc400000000ff */
[----:B------:R-:W-:Y:S02]  /*69e0*/  F2FP.F16.F32.PACK_AB R49, RZ, R49 ;  /* 0x00000031ff31723e */ /* 0x000fe400000000ff */
[----:B------:R-:W-:Y:S02]  /*69f0*/  F2FP.F16.F32.PACK_AB R50, RZ, R50 ;  /* 0x00000032ff32723e */ /* 0x000fe400000000ff */
[----:B------:R-:W-:Y:S01]  /*6a00*/  F2FP.F16.F32.PACK_AB R51, RZ, R51 ;  /* 0x00000033ff33723e */ /* 0x000fe200000000ff */
[----:B------:R-:W-:Y:S01]  /*6a10*/  @P0 STG.E.U16 desc[UR36][R10.64+0x40], R72 ;  /* 0x000040480a000986 */ /* 0x000fe2000c101524 */
[----:B------:R-:W-:Y:S02]  /*6a20*/  ISETP.GT.AND P0, PT, R3, RZ, P1 ;  /* 0x000000ff0300720c */ /* 0x000fe40000f04270 */
[----:B------:R-:W-:Y:S02]  /*6a30*/  F2FP.F16.F32.PACK_AB R52, RZ, R52 ;  /* 0x00000034ff34723e */ /* 0x000fe400000000ff */
[----:B------:R-:W-:-:S02]  /*6a40*/  F2FP.F16.F32.PACK_AB R53, RZ, R53 ;  /* 0x00000035ff35723e */ /* 0x000fc400000000ff */
[----:B------:R-:W-:Y:S02]  /*6a50*/  F2FP.F16.F32.PACK_AB R54, RZ, R54 ;  /* 0x00000036ff36723e */ /* 0x000fe400000000ff */
[----:B------:R-:W-:-:S05]  /*6a60*/  F2FP.F16.F32.PACK_AB R55, RZ, R55 ;  /* 0x00000037ff37723e */ /* 0x000fca00000000ff */
[----:B------:R-:W-:Y:S01]  /*6a70*/  @P0 STG.E.U16 desc[UR36][R10.64+0x42], R73 ;  /* 0x000042490a000986 */ /* 0x000fe2000c101524 */
[----:B------:R-:W-:Y:S02]  /*6a80*/  ISETP.GT.AND P0, PT, R3, 0x8, P2 ;  /* 0x000000080300780c */ /* 0x000fe40001704270 */
[----:B------:R-:W-:-:S11]  /*6a90*/  ISETP.GT.AND P2, PT, R4, 0x38, PT ;  /* 0x000000380400780c */ /* 0x000fd60003f44270 */
[----:B------:R-:W-:Y:S01]  /*6aa0*/  @P0 STG.E.U16 desc[UR36][R8.64+0x40], R74 ;  /* 0x0000404a08000986 */ /* 0x000fe2000c101524 */
[----:B------:R-:W-:-:S13]  /*6ab0*/  ISETP.GT.AND P0, PT, R3, 0x8, P1 ;  /* 0x000000080300780c */ /* 0x000fda0000f04270 */
[----:B------:R-:W-:Y:S01]  /*6ac0*/  @P0 STG.E.U16 desc[UR36][R8.64+0x42], R75 ;  /* 0x0000424b08000986 */ /* 0x000fe2000c101524 */
[----:B------:R-:W-:-:S13]  /*6ad0*/  ISETP.GT.AND P0, PT, R3, RZ, P5 ;  /* 0x000000ff0300720c */ /* 0x000fda0002f04270 */
[----:B------:R-:W-:Y:S01]  /*6ae0*/  @P0 STG.E.U16 desc[UR36][R10.64+0x50], R76 ;  /* 0x0000504c0a000986 */ /* 0x000fe2000c101524 */
[----:B------:R-:W-:-:S13]  /*6af0*/  ISETP.GT.AND P0, PT, R3, RZ, P4 ;  /* 0x000000ff0300720c */ /* 0x000fda0002704270 */
[----:B------:R-:W-:Y:S01]  /*6b00*/  @P0 STG.E.U16 desc[UR36][R10.64+0x52], R77 ;  /* 0x0000524d0a000986 */ /* 0x000fe2000c101524 */
[----:B------:R-:W-:-:S13]  /*6b10*/  ISETP.GT.AND P0, PT, R3, 0x8, P5 ;  /* 0x000000080300780c */ /* 0x000fda0002f04270 */
[----:B------:R-:W-:Y:S01]  /*6b20*/  @P0 STG.E.U16 desc[UR36][R8.64+0x50], R78 ;  /* 0x0000504e08000986 */ /* 0x000fe2000c101524 */
[----:B------:R-:W-:-:S13]  /*6b30*/  ISETP.GT.AND P0, PT, R3, 0x8, P4 ;  /* 0x000000080300780c */ /* 0x000fda0002704270 */
[----:B------:R-:W-:Y:S01]  /*6b40*/  @P0 STG.E.U16 desc[UR36][R8.64+0x52], R79 ;  /* 0x0000524f08000986 */ /* 0x000fe2000c101524 */
[----:B------:R-:W-:-:S13]  /*6b50*/  ISETP.GT.AND P0, PT, R3, RZ, P3 ;  /* 0x000000ff0300720c */ /* 0x000fda0001f04270 */
[----:B------:R-:W-:Y:S01]  /*6b60*/  @P0 STG.E.U16 desc[UR36][R10.64+0x60], R80 ;  /* 0x000060500a000986 */ /* 0x000fe2000c101524 */
[----:B------:R-:W-:-:S04]  /*6b70*/  ISETP.GT.AND P0, PT, R4, 0x31, PT ;  /* 0x000000310400780c */ /* 0x000fc80003f04270 */
[----:B------:R-:W-:-:S13]  /*6b80*/  ISETP.GT.AND P1, PT, R3, RZ, P0 ;  /* 0x000000ff0300720c */ /* 0x000fda0000724270 */
[----:B------:R-:W-:Y:S01]  /*6b90*/  @P1 STG.E.U16 desc[UR36][R10.64+0x62], R81 ;  /* 0x000062510a001986 */ /* 0x000fe2000c101524 */
[----:B------:R-:W-:-:S13]  /*6ba0*/  ISETP.GT.AND P1, PT, R3, 0x8, P3 ;  /* 0x000000080300780c */ /* 0x000fda0001f24270 */
[----:B------:R-:W-:Y:S01]  /*6bb0*/  @P1 STG.E.U16 desc[UR36][R8.64+0x60], R82 ;  /* 0x0000605208001986 */ /* 0x000fe2000c101524 */
[----:B------:R-:W-:-:S13]  /*6bc0*/  ISETP.GT.AND P1, PT, R3, 0x8, P0 ;  /* 0x000000080300780c */ /* 0x000fda0000724270 */
[----:B------:R-:W-:Y:S01]  /*6bd0*/  @P1 STG.E.U16 desc[UR36][R8.64+0x62], R83 ;  /* 0x0000625308001986 */ /* 0x000fe2000c101524 */
[----:B------:R-:W-:-:S05]  /*6be0*/  IADD3 R14, P1, R19, R8, RZ ;  /* 0x00000008130e7210 */ /* 0x000fca0007f3e0ff */
[----:B------:R-:W-:Y:S01]  /*6bf0*/  IMAD.X R15, R13, 0x1, R9, P1 ;  /* 0x000000010d0f7824 */ /* 0x000fe200008e0609 */
[----:B------:R-:W-:-:S13]  /*6c00*/  ISETP.GT.AND P1, PT, R3, RZ, P2 ;  /* 0x000000ff0300720c */ /* 0x000fda0001724270 */
[----:B------:R-:W-:Y:S01]  /*6c10*/  @P1 STG.E.U16 desc[UR36][R10.64+0x70], R84 ;  /* 0x000070540a001986 */ /* 0x000fe2000c101524 */
[----:B------:R-:W-:-:S05]  /*6c20*/  IADD3 R20, P1, R19, R8, RZ ;  /* 0x0000000813147210 */ /* 0x000fca0007f3e0ff */
[----:B------:R-:W-:Y:S01]  /*6c30*/  IMAD.X R21, R13, 0x1, R9, P1 ;  /* 0x000000010d157824 */ /* 0x000fe200008e0609 */
[----:B------:R-:W-:-:S05]  /*6c40*/  IADD3 R12, P1, R19, R10, RZ ;  /* 0x0000000a130c7210 */ /* 0x000fca0007f3e0ff */
[----:B------:R-:W-:Y:S01]  /*6c50*/  IMAD.X R13, R13, 0x1, R11, P1 ;  /* 0x000000010d0d7824 */ /* 0x000fe200008e060b */
[----:B------:R-:W-:-:S04]  /*6c60*/  ISETP.GT.AND P1, PT, R4, 0x39, PT ;  /* 0x000000390400780c */ /* 0x000fc80003f24270 */
[----:B------:R-:W-:-:S13]  /*6c70*/  ISETP.GT.AND P5, PT, R3, RZ, P1 ;  /* 0x000000ff0300720c */ /* 0x000fda0000fa4270 */
[----:B------:R-:W-:Y:S01]  /*6c80*/  @P5 STG.E.U16 desc[UR36][R10.64+0x72], R85 ;  /* 0x000072550a005986 */ /* 0x000fe2000c101524 */
[----:B------:R-:W-:-:S13]  /*6c90*/  ISETP.GT.AND P5, PT, R3, 0x8, P2 ;  /* 0x000000080300780c */ /* 0x000fda00017a4270 */
[----:B------:R-:W-:Y:S01]  /*6ca0*/  @P5 STG.E.U16 desc[UR36][R8.64+0x70], R86 ;  /* 0x0000705608005986 */ /* 0x000fe2000c101524 */
[----:B------:R-:W-:-:S13]  /*6cb0*/  ISETP.GT.AND P5, PT, R3, 0x8, P1 ;  /* 0x000000080300780c */ /* 0x000fda0000fa4270 */
[----:B------:R0:W-:Y:S01]  /*6cc0*/  @P5 STG.E.U16 desc[UR36][R8.64+0x72], R87 ;  /* 0x0000725708005986 */ /* 0x0001e2000c101524 */
[C---:B------:R-:W-:Y:S02]  /*6cd0*/  ISETP.GT.AND P5, PT, R3.reuse, 0x80, P6 ;  /* 0x000000800300780c */ /* 0x040fe400037a4270 */
[----:B------:R-:W-:-:S11]  /*6ce0*/  ISETP.GT.AND P6, PT, R3, 0x88, P6 ;  /* 0x000000880300780c */ /* 0x000fd600037c4270 */
[----:B------:R-:W-:Y:S01]  /*6cf0*/  @P5 STG.E.U16 desc[UR36][R12.64], R24 ;  /* 0x000000180c005986 */ /* 0x000fe2000c101524 */
[----:B------:R-:W-:-:S04]  /*6d00*/  ISETP.GT.AND P5, PT, R4, 0x1, PT ;  /* 0x000000010400780c */ /* 0x000fc80003fa4270 */
[----:B------:R-:W-:-:S13]  /*6d10*/  ISETP.GT.AND P5, PT, R3, 0x80, P5 ;  /* 0x000000800300780c */ /* 0x000fda0002fa4270 */
[----:B0-----:R-:W-:Y:S02]  /*6d20*/  @P5 IMAD.MOV.U32 R8, RZ, RZ, R12 ;  /* 0x000000ffff085224 */ /* 0x001fe400078e000c */
[----:B------:R-:W-:-:S05]  /*6d30*/  @P5 IMAD.MOV.U32 R9, RZ, RZ, R13 ;  /* 0x000000ffff095224 */ /* 0x000fca00078e000d */
[----:B------:R0:W-:Y:S01]  /*6d40*/  @P5 STG.E.U16 desc[UR36][R8.64+0x2], R25 ;  /* 0x0000021908005986 */ /* 0x0001e2000c101524 */
[----:B------:R-:W-:-:S03]  /*6d50*/  ISETP.NE.AND P5, PT, R5, RZ, PT ;  /* 0x000000ff0500720c */ /* 0x000fc60003fa5270 */
[----:B------:R-:W-:Y:S01]  /*6d60*/  @P6 STG.E.U16 desc[UR36][R14.64], R26 ;  /* 0x0000001a0e006986 */ /* 0x000fe2000c101524 */
[----:B------:R-:W-:-:S04]  /*6d70*/  ISETP.GT.AND P6, PT, R4, 0x1, PT ;  /* 0x000000010400780c */ /* 0x000fc80003fc4270 */
[----:B------:R-:W-:-:S13]  /*6d80*/  ISETP.GT.AND P6, PT, R3, 0x88, P6 ;  /* 0x000000880300780c */ /* 0x000fda00037c4270 */
[----:B------:R-:W-:Y:S01]  /*6d90*/  @P6 STG.E.U16 desc[UR36][R20.64+0x2], R27 ;  /* 0x0000021b14006986 */ /* 0x000fe2000c101524 */
[----:B------:R-:W-:-:S04]  /*6da0*/  ISETP.GT.AND P6, PT, R4, 0x8, PT ;  /* 0x000000080400780c */ /* 0x000fc80003fc4270 */
[----:B------:R-:W-:-:S13]  /*6db0*/  ISETP.GT.AND P6, PT, R3, 0x80, P6 ;  /* 0x000000800300780c */ /* 0x000fda00037c4270 */
[----:B0-----:R-:W-:Y:S02]  /*6dc0*/  @P6 IMAD.MOV.U32 R8, RZ, RZ, R12 ;  /* 0x000000ffff086224 */ /* 0x001fe400078e000c */
[----:B------:R-:W-:-:S05]  /*6dd0*/  @P6 IMAD.MOV.U32 R9, RZ, RZ, R13 ;  /* 0x000000ffff096224 */ /* 0x000fca00078e000d */
[----:B------:R0:W-:Y:S01]  /*6de0*/  @P6 STG.E.U16 desc[UR36][R8.64+0x10], R28 ;  /* 0x0000101c08006986 */ /* 0x0001e2000c101524 */
[----:B------:R-:W-:-:S04]  /*6df0*/  ISETP.GT.AND P6, PT, R4, 0x9, PT ;  /* 0x000000090400780c */ /* 0x000fc80003fc4270 */
[----:B------:R-:W-:-:S13]  /*6e00*/  ISETP.GT.AND P6, PT, R3, 0x80, P6 ;  /* 0x000000800300780c */ /* 0x000fda00037c4270 */
[----:B0-----:R-:W-:Y:S02]  /*6e10*/  @P6 IMAD.MOV.U32 R8, RZ, RZ, R12 ;  /* 0x000000ffff086224 */ /* 0x001fe400078e000c */
[----:B------:R-:W-:-:S05]  /*6e20*/  @P6 IMAD.MOV.U32 R9, RZ, RZ, R13 ;  /* 0x000000ffff096224 */ /* 0x000fca00078e000d */
[----:B------:R0:W-:Y:S01]  /*6e30*/  @P6 STG.E.U16 desc[UR36][R8.64+0x12], R29 ;  /* 0x0000121d08006986 */ /* 0x0001e2000c101524 */
[----:B------:R-:W-:-:S04]  /*6e40*/  ISETP.GT.AND P6, PT, R4, 0x8, PT ;  /* 0x000000080400780c */ /* 0x000fc80003fc4270 */
[----:B------:R-:W-:-:S13]  /*6e50*/  ISETP.GT.AND P6, PT, R3, 0x88, P6 ;  /* 0x000000880300780c */ /* 0x000fda00037c4270 */
        /* <DEDUP_REMOVED lines=45> */
[----:B------:R-:W-:Y:S01]  /*7130*/  @P6 STG.E.U16 desc[UR36][R8.64+0x42], R41 ;  /* 0x0000422908006986 */ /* 0x000fe2000c101524 */
[----:B------:R-:W-:-:S04]  /*7140*/  ISETP.GT.AND P6, PT, R4, 0x20, PT ;  /* 0x000000200400780c */ /* 0x000fc80003fc4270 */
[----:B------:R-:W-:-:S13]  /*7150*/  ISETP.GT.AND P6, PT, R3, 0x88, P6 ;  /* 0x000000880300780c */ /* 0x000fda00037c4270 */
[----:B------:R-:W-:Y:S01]  /*7160*/  @P6 STG.E.U16 desc[UR36][R6.64+0x40], R42 ;  /* 0x0000402a06006986 */ /* 0x000fe2000c101524 */
[----:B------:R-:W-:-:S04]  /*7170*/  ISETP.GT.AND P6, PT, R4, 0x21, PT ;  /* 0x000000210400780c */ /* 0x000fc80003fc4270 */
[----:B------:R-:W-:-:S13]  /*7180*/  ISETP.GT.AND P6, PT, R3, 0x88, P6 ;  /* 0x000000880300780c */ /* 0x000fda00037c4270 */
[----:B------:R-:W-:Y:S02]  /*7190*/  @P6 IMAD.MOV.U32 R4, RZ, RZ, R6 ;  /* 0x000000ffff046224 */ /* 0x000fe400078e0006 */
[----:B------:R-:W-:-:S05]  /*71a0*/  @P6 IMAD.MOV.U32 R5, RZ, RZ, R7 ;  /* 0x000000ffff056224 */ /* 0x000fca00078e0007 */
[----:B------:R0:W-:Y:S01]  /*71b0*/  @P6 STG.E.U16 desc[UR36][R4.64+0x42], R43 ;  /* 0x0000422b04006986 */ /* 0x0001e2000c101524 */
[C---:B------:R-:W-:Y:S02]  /*71c0*/  ISETP.GT.AND P6, PT, R3.reuse, 0x80, P5 ;  /* 0x000000800300780c */ /* 0x040fe40002fc4270 */
[----:B------:R-:W-:-:S11]  /*71d0*/  ISETP.GT.AND P5, PT, R3, 0x88, P5 ;  /* 0x000000880300780c */ /* 0x000fd60002fa4270 */
[----:B0-----:R-:W-:Y:S02]  /*71e0*/  @P6 IMAD.MOV.U32 R4, RZ, RZ, R12 ;  /* 0x000000ffff046224 */ /* 0x001fe400078e000c */
[----:B------:R-:W-:-:S05]  /*71f0*/  @P6 IMAD.MOV.U32 R5, RZ, RZ, R13 ;  /* 0x000000ffff056224 */ /* 0x000fca00078e000d */
[----:B------:R0:W-:Y:S01]  /*7200*/  @P6 STG.E.U16 desc[UR36][R4.64+0x50], R44 ;  /* 0x0000502c04006986 */ /* 0x0001e2000c101524 */
[C---:B------:R-:W-:Y:S02]  /*7210*/  ISETP.GT.AND P6, PT, R3.reuse, 0x80, P4 ;  /* 0x000000800300780c */ /* 0x040fe400027c4270 */
[----:B------:R-:W-:-:S11]  /*7220*/  ISETP.GT.AND P4, PT, R3, 0x88, P4 ;  /* 0x000000880300780c */ /* 0x000fd60002784270 */
[----:B0-----:R-:W-:Y:S02]  /*7230*/  @P6 IMAD.MOV.U32 R4, RZ, RZ, R12 ;  /* 0x000000ffff046224 */ /* 0x001fe400078e000c */
[----:B------:R-:W-:-:S05]  /*7240*/  @P6 IMAD.MOV.U32 R5, RZ, RZ, R13 ;  /* 0x000000ffff056224 */ /* 0x000fca00078e000d */
[----:B------:R0:W-:Y:S02]  /*7250*/  @P6 STG.E.U16 desc[UR36][R4.64+0x52], R45 ;  /* 0x0000522d04006986 */ /* 0x0001e4000c101524 */
[----:B0-----:R-:W-:Y:S02]  /*7260*/  @P5 IMAD.MOV.U32 R4, RZ, RZ, R6 ;  /* 0x000000ffff045224 */ /* 0x001fe400078e0006 */
[----:B------:R-:W-:-:S05]  /*7270*/  @P5 IMAD.MOV.U32 R5, RZ, RZ, R7 ;  /* 0x000000ffff055224 */ /* 0x000fca00078e0007 */
[----:B------:R0:W-:Y:S01]  /*7280*/  @P5 STG.E.U16 desc[UR36][R4.64+0x50], R46 ;  /* 0x0000502e04005986 */ /* 0x0001e2000c101524 */
[C---:B------:R-:W-:Y:S02]  /*7290*/  ISETP.GT.AND P5, PT, R3.reuse, 0x80, P3 ;  /* 0x000000800300780c */ /* 0x040fe40001fa4270 */
[----:B------:R-:W-:Y:S01]  /*72a0*/  ISETP.GT.AND P3, PT, R3, 0x88, P3 ;  /* 0x000000880300780c */ /* 0x000fe20001f64270 */
        /* <DEDUP_REMOVED lines=17> */
[----:B------:R0:W-:Y:S02]  /*73c0*/  @P3 STG.E.U16 desc[UR36][R4.64+0x60], R50 ;  /* 0x0000603204003986 */ /* 0x0001e4000c101524 */
[----:B0-----:R-:W-:Y:S02]  /*73d0*/  @P0 IMAD.MOV.U32 R4, RZ, RZ, R6 ;  /* 0x000000ffff040224 */ /* 0x001fe400078e0006 */
[----:B------:R-:W-:-:S05]  /*73e0*/  @P0 IMAD.MOV.U32 R5, RZ, RZ, R7 ;  /* 0x000000ffff050224 */ /* 0x000fca00078e0007 */
[----:B------:R0:W-:Y:S02]  /*73f0*/  @P0 STG.E.U16 desc[UR36][R4.64+0x62], R51 ;  /* 0x0000623304000986 */ /* 0x0001e4000c101524 */
[----:B0-----:R-:W-:Y:S02]  /*7400*/  @P5 IMAD.MOV.U32 R4, RZ, RZ, R12 ;  /* 0x000000ffff045224 */ /* 0x001fe400078e000c */
[----:B------:R-:W-:-:S05]  /*7410*/  @P5 IMAD.MOV.U32 R5, RZ, RZ, R13 ;  /* 0x000000ffff055224 */ /* 0x000fca00078e000d */
[----:B------:R0:W-:Y:S04]  /*7420*/  @P5 STG.E.U16 desc[UR36][R4.64+0x70], R52 ;  /* 0x0000703404005986 */ /* 0x0001e8000c101524 */
[----:B------:R1:W-:Y:S01]  /*7430*/  @P4 STG.E.U16 desc[UR36][R12.64+0x72], R53 ;  /* 0x000072350c004986 */ /* 0x0003e2000c101524 */
[----:B0-----:R-:W-:Y:S02]  /*7440*/  @P2 IMAD.MOV.U32 R4, RZ, RZ, R6 ;  /* 0x000000ffff042224 */ /* 0x001fe400078e0006 */
[----:B------:R-:W-:-:S05]  /*7450*/  @P2 IMAD.MOV.U32 R5, RZ, RZ, R7 ;  /* 0x000000ffff052224 */ /* 0x000fca00078e0007 */
[----:B------:R1:W-:Y:S04]  /*7460*/  @P2 STG.E.U16 desc[UR36][R4.64+0x70], R54 ;  /* 0x0000703604002986 */ /* 0x0003e8000c101524 */
[----:B------:R1:W-:Y:S02]  /*7470*/  @P1 STG.E.U16 desc[UR36][R6.64+0x72], R55 ;  /* 0x0000723706001986 */ /* 0x0003e4000c101524 */
.L_x_152:
[----:B------:R-:W-:Y:S05]  /*7480*/  BSYNC B0 ;  /* 0x0000000000007941 */ /* 0x000fea0003800000 */
.L_x_28:
[----:B------:R-:W-:Y:S01]  /*7490*/  IADD3 R16, P0, R16, UR38, RZ ;  /* 0x0000002610107c10 */ /* 0x000fe2000ff1e0ff */
[----:B------:R-:W-:Y:S01]  /*74a0*/  ULDC.64 UR4, c[0x0][0x650] ;  /* 0x0001940000047ab9 */ /* 0x000fe20000000a00 */
[----:B------:R-:W-:Y:S01]  /*74b0*/  PRMT R3, RZ, 0x7610, R3 ;  /* 0x00007610ff037816 */ /* 0x000fe20000000003 */
[----:B------:R-:W-:Y:S01]  /*74c0*/  IMAD.MOV.U32 R101, RZ, RZ, -0x1 ;  /* 0xffffffffff657424 */ /* 0x000fe200078e00ff */
[----:B------:R-:W-:Y:S01]  /*74d0*/  IADD3.X R17, R17, UR41, RZ, P0, !PT ;  /* 0x0000002911117c10 */ /* 0x000fe200087fe4ff */
[----:B------:R-:W-:Y:S01]  /*74e0*/  IMAD.MOV.U32 R19, RZ, RZ, -0x1 ;  /* 0xffffffffff137424 */ /* 0x000fe200078e00ff */
[----:B------:R-:W-:-:S04]  /*74f0*/  ISETP.GE.U32.AND P0, PT, R16, UR4, PT ;  /* 0x0000000410007c0c */ /* 0x000fc8000bf06070 */
[----:B------:R-:W-:-:S13]  /*7500*/  ISETP.GE.U32.AND.EX P0, PT, R17, UR5, PT, P0 ;  /* 0x0000000511007c0c */ /* 0x000fda000bf06100 */
[----:B------:R-:W-:Y:S05]  /*7510*/  @P0 BRA `(.L_x_153) ;  /* 0x00000004004c0947 */ /* 0x000fea0003800000 */
[----:B0-----:R-:W0:Y:S01]  /*7520*/  LDC.64 R10, c[0x0][0x628] ;  /* 0x00018a00ff0a7b82 */ /* 0x001e220000000a00 */
[----:B-1----:R-:W1:Y:S01]  /*7530*/  S2R R12, SR_CTAID.X ;  /* 0x00000000000c7919 */ /* 0x002e620000002500 */
[----:B----4-:R-:W-:Y:S02]  /*7540*/  IMAD.MOV.U32 R8, RZ, RZ, R16 ;  /* 0x000000ffff087224 */ /* 0x010fe400078e0010 */
[----:B------:R-:W-:Y:S01]  /*7550*/  IMAD.MOV.U32 R9, RZ, RZ, R17 ;  /* 0x000000ffff097224 */ /* 0x000fe200078e0011 */
[----:B------:R-:W4:Y:S03]  /*7560*/  S2R R20, SR_CTAID.Y ;  /* 0x0000000000147919 */ /* 0x000f260000002600 */
[----:B------:R-:W1:Y:S08]  /*7570*/  LDC R0, c[0x0][0x630] ;  /* 0x00018c00ff007b82 */ /* 0x000e700000000800 */
[----:B------:R-:W1:Y:S01]  /*7580*/  LDC.64 R14, c[0x0][0x620] ;  /* 0x00018800ff0e7b82 */ /* 0x000e620000000a00 */
[----:B0-----:R-:W-:-:S04]  /*7590*/  ISETP.NE.U32.AND P0, PT, R10, RZ, PT ;  /* 0x000000ff0a00720c */ /* 0x001fc80003f05070 */
[----:B------:R-:W-:-:S13]  /*75a0*/  ISETP.NE.AND.EX P0, PT, R11, RZ, PT, P0 ;  /* 0x000000ff0b00720c */ /* 0x000fda0003f05300 */
[----:B-1--4-:R-:W-:Y:S05]  /*75b0*/  @!P0 BRA `(.L_x_154) ;  /* 0x0000000000288947 */ /* 0x012fea0003800000 */
        /* <DEDUP_REMOVED lines=10> */
.L_x_154:
[-CC-:B------:R-:W-:Y:S01]  /*7660*/  SHF.R.U64 R19, R8, R0.reuse, R9.reuse ;  /* 0x0000000008137219 */ /* 0x180fe20000001209 */
[----:B------:R-:W0:Y:S01]  /*7670*/  LDC.64 R26, c[0x0][0x640] ;  /* 0x00019000ff1a7b82 */ /* 0x000e220000000a00 */
[----:B------:R-:W-:Y:S01]  /*7680*/  SHF.R.U32.HI R0, RZ, R0, R9 ;  /* 0x00000000ff007219 */ /* 0x000fe20000011609 */
[----:B------:R-:W-:Y:S01]  /*7690*/  ULDC UR4, c[0x0][0x150] ;  /* 0x0000540000047ab9 */ /* 0x000fe20000000800 */
[----:B------:R-:W-:Y:S02]  /*76a0*/  IADD3 R3, P0, RZ, -R19, RZ ;  /* 0x80000013ff037210 */ /* 0x000fe40007f1e0ff */
[----:B------:R-:W-:-:S03]  /*76b0*/  I2FP.F32.U32 R7, R12 ;  /* 0x0000000c00077245 */ /* 0x000fc60000201000 */
[----:B------:R-:W1:Y:S01]  /*76c0*/  LDC R6, c[0x0][0x618] ;  /* 0x00018600ff067b82 */ /* 0x000e620000000800 */
[----:B------:R-:W-:Y:S02]  /*76d0*/  IMAD.X R5, RZ, RZ, ~R0, P0 ;  /* 0x000000ffff057224 */ /* 0x000fe400000e0e00 */
[----:B------:R-:W-:Y:S01]  /*76e0*/  FMUL R7, R7, UR4 ;  /* 0x0000000407077c20 */ /* 0x000fe20008400000 */
[----:B------:R-:W-:Y:S01]  /*76f0*/  ULDC UR4, c[0x0][0x154] ;  /* 0x0000550000047ab9 */ /* 0x000fe20000000800 */
[-C--:B------:R-:W-:Y:S02]  /*7700*/  IMAD R0, R5, R14.reuse, RZ ;  /* 0x0000000e05007224 */ /* 0x080fe400078e02ff */
[C---:B------:R-:W-:Y:S01]  /*7710*/  IMAD.WIDE.U32 R4, R3.reuse, R14, R16 ;  /* 0x0000000e03047225 */ /* 0x040fe200078e0010 */
[----:B------:R-:W4:Y:S01]  /*7720*/  LDC R11, c[0x0][0x608] ;  /* 0x00018200ff0b7b82 */ /* 0x000f220000000800 */
[----:B------:R-:W2:Y:S02]  /*7730*/  F2I.U32.TRUNC.NTZ R7, R7 ;  /* 0x0000000700077305 */ /* 0x000ea4000020f000 */
[----:B------:R-:W-:-:S04]  /*7740*/  IMAD R3, R3, R15, R0 ;  /* 0x0000000f03037224 */ /* 0x000fc800078e0200 */
[----:B------:R-:W-:Y:S01]  /*7750*/  IMAD.IADD R3, R5, 0x1, R3 ;  /* 0x0000000105037824 */ /* 0x000fe200078e0203 */
[----:B------:R-:W3:Y:S01]  /*7760*/  LDC R8, c[0x0][0x658] ;  /* 0x00019600ff087b82 */ /* 0x000ee20000000800 */
[----:B------:R-:W-:Y:S02]  /*7770*/  I2FP.F32.U32 R5, R20 ;  /* 0x0000001400057245 */ /* 0x000fe40000201000 */
[----:B0-----:R-:W-:-:S04]  /*7780*/  ISETP.NE.U32.AND P0, PT, R26, RZ, PT ;  /* 0x000000ff1a00720c */ /* 0x001fc80003f05070 */
[----:B------:R-:W-:Y:S01]  /*7790*/  ISETP.NE.AND.EX P0, PT, R27, RZ, PT, P0 ;  /* 0x000000ff1b00720c */ /* 0x000fe20003f05300 */
[----:B------:R-:W0:Y:S01]  /*77a0*/  LDC R9, c[0x0][0x144] ;  /* 0x00005100ff097b82 */ /* 0x000e220000000800 */
[-C--:B-1----:R-:W-:Y:S01]  /*77b0*/  SHF.R.U32.HI R0, RZ, R6.reuse, R3 ;  /* 0x00000006ff007219 */ /* 0x082fe20000011603 */
[----:B--2---:R-:W-:Y:S01]  /*77c0*/  IMAD.MOV R7, RZ, RZ, -R7 ;  /* 0x000000ffff077224 */ /* 0x004fe200078e0a07 */
[----:B------:R-:W-:Y:S01]  /*77d0*/  SHF.R.U64 R13, R4, R6, R3 ;  /* 0x00000006040d7219 */ /* 0x000fe20000001203 */
[----:B------:R-:W-:-:S04]  /*77e0*/  FMUL R6, R5, UR4 ;  /* 0x0000000405067c20 */ /* 0x000fc80008400000 */
[----:B------:R-:W1:Y:S01]  /*77f0*/  LDC R21, c[0x0][0x148] ;  /* 0x00005200ff157b82 */ /* 0x000e620000000800 */
[-CC-:B----4-:R-:W-:Y:S02]  /*7800*/  SHF.R.U64 R10, R13, R11.reuse, R0.reuse ;  /* 0x0000000b0d0a7219 */ /* 0x190fe40000001200 */
[----:B------:R-:W-:Y:S02]  /*7810*/  SHF.R.U32.HI R3, RZ, R11, R0 ;  /* 0x0000000bff037219 */ /* 0x000fe40000011600 */
[----:B------:R2:W4:Y:S03]  /*7820*/  F2I.U32.TRUNC.NTZ R0, R6 ;  /* 0x0000000600007305 */ /* 0x000526000020f000 */
[----:B------:R-:W1:Y:S01]  /*7830*/  LDC R14, c[0x0][0x648] ;  /* 0x00019200ff0e7b82 */ /* 0x000e620000000800 */
[-CC-:B---3--:R-:W-:Y:S02]  /*7840*/  SHF.R.U64 R15, R10, R8.reuse, R3.reuse ;  /* 0x000000080a0f7219 */ /* 0x188fe40000001203 */
[----:B------:R-:W-:-:S03]  /*7850*/  SHF.R.U32.HI R5, RZ, R8, R3 ;  /* 0x00000008ff057219 */ /* 0x000fc60000011603 */
[----:B------:R-:W-:Y:S02]  /*7860*/  IMAD.MOV.U32 R4, RZ, RZ, R15 ;  /* 0x000000ffff047224 */ /* 0x000fe400078e000f */
[----:B------:R-:W3:Y:S01]  /*7870*/  LDC R24, c[0x0][0x638] ;  /* 0x00018e00ff187b82 */ /* 0x000ee20000000800 */
[----:B0-----:R-:W-:-:S07]  /*7880*/  IMAD R25, R9, R7, R12 ;  /* 0x0000000709197224 */ /* 0x001fce00078e020c */
[----:B------:R-:W0:Y:S08]  /*7890*/  LDC R28, c[0x0][0x610] ;  /* 0x00018400ff1c7b82 */ /* 0x000e300000000800 */
[----:B------:R-:W0:Y:S01]  /*78a0*/  LDC R29, c[0x0][0x600] ;  /* 0x00018000ff1d7b82 */ /* 0x000e220000000800 */
[----:B--2-4-:R-:W-:Y:S05]  /*78b0*/  @!P0 BRA `(.L_x_155) ;  /* 0x0000000000288947 */ /* 0x014fea0003800000 */
[----:B------:R-:W2:Y:S02]  /*78c0*/  LDC R4, c[0x0][0x64c] ;  /* 0x00019300ff047b82 */ /* 0x000ea40000000800 */
[----:B--2---:R-:W-:-:S05]  /*78d0*/  IADD3 R3, P0, R15, R4, RZ ;  /* 0x000000040f037210 */ /* 0x004fca0007f1e0ff */
        /* <DEDUP_REMOVED lines=8> */
.L_x_155:
[----:B------:R-:W-:Y:S02]  /*7960*/  ISETP.NE.AND P0, PT, R2, 0x1, PT ;  /* 0x000000010200780c */ /* 0x000fe40003f05270 */
[----:B-1----:R-:W-:Y:S01]  /*7970*/  SHF.R.U64 R3, R4, R14, R5 ;  /* 0x0000000e04037219 */ /* 0x002fe20000001205 */
[----:B------:R-:W-:Y:S01]  /*7980*/  IMAD.MOV R5, RZ, RZ, -R0 ;  /* 0x000000ffff057224 */ /* 0x000fe200078e0a00 */
[----:B------:R-:W-:Y:S02]  /*7990*/  LOP3.LUT R0, R10, R99, RZ, 0xc0, !PT ;  /* 0x000000630a007212 */ /* 0x000fe400078ec0ff */
[----:B------:R-:W-:Y:S01]  /*79a0*/  LOP3.LUT R6, R13, R98, RZ, 0xc0, !PT ;  /* 0x000000620d067212 */ /* 0x000fe200078ec0ff */
[----:B------:R-:W-:Y:S02]  /*79b0*/  IMAD.MOV R4, RZ, RZ, -R3 ;  /* 0x000000ffff047224 */ /* 0x000fe400078e0a03 */
[----:B------:R-:W-:Y:S02]  /*79c0*/  IMAD R0, R91, R3, R0 ;  /* 0x000000035b007224 */ /* 0x000fe400078e0200 */
[----:B---3--:R-:W-:-:S02]  /*79d0*/  IMAD R3, R4, R24, R15 ;  /* 0x0000001804037224 */ /* 0x008fc400078e020f */
[----:B------:R-:W-:Y:S02]  /*79e0*/  @P0 IMAD R25, R21, R5, R20 ;  /* 0x0000000515190224 */ /* 0x000fe400078e0214 */
[----:B0-----:R-:W-:Y:S02]  /*79f0*/  IMAD R5, R3, R29, R6 ;  /* 0x0000001d03057224 */ /* 0x001fe400078e0206 */
[----:B------:R-:W-:Y:S02]  /*7a00*/  IMAD R0, R0, R28, R25 ;  /* 0x0000001c00007224 */ /* 0x000fe400078e0219 */
[----:B------:R-:W-:-:S03]  /*7a10*/  IMAD.MOV.U32 R4, RZ, RZ, 0x1 ;  /* 0x00000001ff047424 */ /* 0x000fc600078e00ff */
[----:B------:R-:W-:Y:S02]  /*7a20*/  SEL R101, R5, R0, !P0 ;  /* 0x0000000005657207 */ /* 0x000fe40004000000 */
[----:B------:R-:W-:Y:S02]  /*7a30*/  PRMT R3, R4, 0x7610, R3 ;  /* 0x0000761004037816 */ /* 0x000fe40000000003 */
[----:B------:R-:W-:-:S07]  /*7a40*/  SEL R0, R0, R5, !P0 ;  /* 0x0000000500007207 */ /* 0x000fce0004000000 */
.L_x_153:
[----:B------:R-:W-:Y:S01]  /*7a50*/  LOP3.LUT P0, RZ, R3, 0xff, RZ, 0xc0, !PT ;  /* 0x000000ff03ff7812 */ /* 0x000fe2000780c0ff */
[----:B------:R-:W-:Y:S01]  /*7a60*/  UIMAD.WIDE.U32 UR4, UR42, -0x55555555, URZ ;  /* 0xaaaaaaab2a0478a5 */ /* 0x000fe2000f8e003f */
[----:B------:R-:W-:-:S03]  /*7a70*/  IMAD.MOV.U32 R109, RZ, RZ, R0 ;  /* 0x000000ffff6d7224 */ /* 0x000fc600078e0000 */
[----:B------:R-:W-:-:S04]  /*7a80*/  USHF.R.U32.HI UR4, URZ, 0x2, UR5 ;  /* 0x000000023f047899 */ /* 0x000fc80008011605 */
[----:B------:R-:W-:-:S04]  /*7a90*/  UIMAD UR42, UR4, -0x6, UR42 ;  /* 0xfffffffa042a78a4 */ /* 0x000fc8000f8e022a */
[----:B------:R-:W-:Y:S08]  /*7aa0*/  @P0 BRA `(.L_x_156) ;  /* 0xffffff9400e40947 */ /* 0x000ff0000383ffff */
[----:B------:R-:W-:Y:S05]  /*7ab0*/  EXIT ;  /* 0x000000000000794d */ /* 0x000fea0003800000 */
.L_x_3:
        /* <DEDUP_REMOVED lines=26> */
.L_x_158:
[--C-:B------:R-:W-:Y:S01]  /*7c60*/  SHF.R.U64 R14, R12, R20, R13.reuse ;  /* 0x000000140c0e7219 */ /* 0x100fe2000000120d */
[----:B------:R-:W0:Y:S01]  /*7c70*/  LDC R24, c[0x0][0x618] ;  /* 0x00018600ff187b82 */ /* 0x000e220000000800 */
[----:B------:R-:W-:Y:S01]  /*7c80*/  I2FP.F32.U32 R8, R6 ;  /* 0x0000000600087245 */ /* 0x000fe20000201000 */
[----:B------:R-:W-:Y:S01]  /*7c90*/  ULDC UR4, c[0x0][0x150] ;  /* 0x0000540000047ab9 */ /* 0x000fe20000000800 */
[----:B------:R-:W-:Y:S02]  /*7ca0*/  SHF.R.U32.HI R7, RZ, R20, R13 ;  /* 0x00000014ff077219 */ /* 0x000fe4000001160d */
[----:B------:R-:W-:Y:S01]  /*7cb0*/  IADD3 R11, P0, RZ, -R14, RZ ;  /* 0x8000000eff0b7210 */ /* 0x000fe20007f1e0ff */
[----:B------:R-:W-:Y:S01]  /*7cc0*/  FMUL R13, R8, UR4 ;  /* 0x00000004080d7c20 */ /* 0x000fe20008400000 */
[----:B------:R-:W-:Y:S01]  /*7cd0*/  ULDC UR4, c[0x0][0x154] ;  /* 0x0000550000047ab9 */ /* 0x000fe20000000800 */
[----:B------:R-:W1:Y:S02]  /*7ce0*/  LDC.64 R26, c[0x0][0x640] ;  /* 0x00019000ff1a7b82 */ /* 0x000e640000000a00 */
[----:B------:R-:W-:-:S02]  /*7cf0*/  IMAD.X R7, RZ, RZ, ~R7, P0 ;  /* 0x000000ffff077224 */ /* 0x000fc400000e0e07 */
[----:B------:R-:W2:Y:S01]  /*7d00*/  F2I.U32.TRUNC.NTZ R13, R13 ;  /* 0x0000000d000d7305 */ /* 0x000ea2000020f000 */
[----:B------:R-:W-:-:S03]  /*7d10*/  IMAD.WIDE.U32 R8, R11, R22, R16 ;  /* 0x000000160b087225 */ /* 0x000fc600078e0010 */
[----:B------:R-:W3:Y:S01]  /*7d20*/  LDC R15, c[0x0][0x144] ;  /* 0x00005100ff0f7b82 */ /* 0x000ee20000000800 */
[----:B------:R-:W-:-:S04]  /*7d30*/  IMAD R10, R7, R22, RZ ;  /* 0x00000016070a7224 */ /* 0x000fc800078e02ff */
[----:B------:R-:W-:Y:S02]  /*7d40*/  IMAD R7, R11, R23, R10 ;  /* 0x000000170b077224 */ /* 0x000fe400078e020a */
[----:B------:R-:W-:Y:S01]  /*7d50*/  IMAD.MOV.U32 R10, RZ, RZ, -0x1 ;  /* 0xffffffffff0a7424 */ /* 0x000fe200078e00ff */
[----:B------:R-:W4:Y:S01]  /*7d60*/  LDC R20, c[0x0][0x608] ;  /* 0x00018200ff147b82 */ /* 0x000f220000000800 */
[----:B------:R-:W-:Y:S01]  /*7d70*/  IMAD.IADD R7, R9, 0x1, R7 ;  /* 0x0000000109077824 */ /* 0x000fe200078e0207 */
[----:B------:R-:W-:-:S04]  /*7d80*/  I2FP.F32.U32 R9, R5 ;  /* 0x0000000500097245 */ /* 0x000fc80000201000 */
[-C--:B0-----:R-:W-:Y:S01]  /*7d90*/  SHF.R.U64 R12, R8, R24.reuse, R7 ;  /* 0x00000018080c7219 */ /* 0x081fe20000001207 */
[----:B--2---:R-:W-:Y:S01]  /*7da0*/  IMAD.MOV R8, RZ, RZ, -R13 ;  /* 0x000000ffff087224 */ /* 0x004fe200078e0a0d */
[----:B------:R-:W0:Y:S01]  /*7db0*/  LDC R11, c[0x0][0x658] ;  /* 0x00019600ff0b7b82 */ /* 0x000e220000000800 */
[----:B-1----:R-:W-:Y:S01]  /*7dc0*/  ISETP.NE.U32.AND P0, PT, R26, RZ, PT ;  /* 0x000000ff1a00720c */ /* 0x002fe20003f05070 */
[----:B------:R-:W-:Y:S01]  /*7dd0*/  FMUL R9, R9, UR4 ;  /* 0x0000000409097c20 */ /* 0x000fe20008400000 */
[----:B------:R-:W-:Y:S02]  /*7de0*/  SHF.R.U32.HI R7, RZ, R24, R7 ;  /* 0x00000018ff077219 */ /* 0x000fe40000011607 */
[----:B------:R-:W-:-:S03]  /*7df0*/  ISETP.NE.AND.EX P0, PT, R27, RZ, PT, P0 ;  /* 0x000000ff1b00720c */ /* 0x000fc60003f05300 */
[----:B------:R-:W1:Y:S01]  /*7e00*/  LDC R22, c[0x0][0x148] ;  /* 0x00005200ff167b82 */ /* 0x000e620000000800 */
[----:B---3--:R-:W-:Y:S02]  /*7e10*/  IMAD R23, R15, R8, R6 ;  /* 0x000000080f177224 */ /* 0x008fe400078e0206 */
[----:B------:R-:W-:-:S05]  /*7e20*/  IMAD.MOV.U32 R8, RZ, RZ, 0x1 ;  /* 0x00000001ff087424 */ /* 0x000fca00078e00ff */
[----:B------:R-:W2:Y:S01]  /*7e30*/  LDC R21, c[0x0][0x600] ;  /* 0x00018000ff157b82 */ /* 0x000ea20000000800 */
[-CC-:B----4-:R-:W-:Y:S02]  /*7e40*/  SHF.R.U64 R15, R12, R20.reuse, R7.reuse ;  /* 0x000000140c0f7219 */ /* 0x190fe40000001207 */
[----:B------:R-:W-:Y:S02]  /*7e50*/  SHF.R.U32.HI R6, RZ, R20, R7 ;  /* 0x00000014ff067219 */ /* 0x000fe40000011607 */
[----:B------:R3:W4:Y:S03]  /*7e60*/  F2I.U32.TRUNC.NTZ R20, R9 ;  /* 0x0000000900147305 */ /* 0x000726000020f000 */
[----:B------:R-:W1:Y:S01]  /*7e70*/  LDC R25, c[0x0][0x648] ;  /* 0x00019200ff197b82 */ /* 0x000e620000000800 */
[-C--:B0-----:R-:W-:Y:S02]  /*7e80*/  SHF.R.U64 R19, R15, R11.reuse, R6 ;  /* 0x0000000b0f137219 */ /* 0x081fe40000001206 */
[----:B------:R-:W-:-:S02]  /*7e90*/  SHF.L.U32 R10, R10, R11, RZ ;  /* 0x0000000b0a0a7219 */ /* 0x000fc400000006ff */
[-C--:B------:R-:W-:Y:S01]  /*7ea0*/  SHF.R.U32.HI R7, RZ, R11.reuse, R6 ;  /* 0x0000000bff077219 */ /* 0x080fe20000011606 */
[----:B------:R-:W-:Y:S01]  /*7eb0*/  IMAD.MOV.U32 R6, RZ, RZ, R19 ;  /* 0x000000ffff067224 */ /* 0x000fe200078e0013 */
[----:B------:R-:W-:Y:S01]  /*7ec0*/  SHF.L.U32 R24, R8, R11, RZ ;  /* 0x0000000b08187219 */ /* 0x000fe200000006ff */
[----:B------:R-:W0:Y:S01]  /*7ed0*/  LDC R28, c[0x0][0x638] ;  /* 0x00018e00ff1c7b82 */ /* 0x000e220000000800 */
[----:B------:R-:W-:-:S07]  /*7ee0*/  LOP3.LUT R30, RZ, R10, RZ, 0x33, !PT ;  /* 0x0000000aff1e7212 */ /* 0x000fce00078e33ff */
[----:B------:R-:W0:Y:S01]  /*7ef0*/  LDC R29, c[0x0][0x610] ;  /* 0x00018400ff1d7b82 */ /* 0x000e220000000800 */
[----:B---34-:R-:W-:Y:S05]  /*7f00*/  @!P0 BRA `(.L_x_159) ;  /* 0x0000000000288947 */ /* 0x018fea0003800000 */
[----:B------:R-:W3:Y:S02]  /*7f10*/  LDC R6, c[0x0][0x64c] ;  /* 0x00019300ff067b82 */ /* 0x000ee40000000800 */
[----:B---3--:R-:W-:-:S05]  /*7f20*/  IADD3 R11, P0, R19, R6, RZ ;  /* 0x00000006130b7210 */ /* 0x008fca0007f1e0ff */
        /* <DEDUP_REMOVED lines=8> */
.L_x_159:
[----:B------:R-:W-:Y:S01]  /*7fb0*/  ISETP.NE.AND P0, PT, R2, 0x1, PT ;  /* 0x000000010200780c */ /* 0x000fe20003f05270 */
[----:B--2---:R-:W-:Y:S01]  /*7fc0*/  VIADD R9, R21, 0xffffffff ;  /* 0xffffffff15097836 */ /* 0x004fe20000000000 */
[----:B-1----:R-:W-:Y:S01]  /*7fd0*/  SHF.R.U64 R7, R6, R25, R7 ;  /* 0x0000001906077219 */ /* 0x002fe20000001207 */
[----:B------:R-:W-:Y:S01]  /*7fe0*/  IMAD.MOV R20, RZ, RZ, -R20 ;  /* 0x000000ffff147224 */ /* 0x000fe200078e0a14 */
[----:B------:R-:W-:Y:S02]  /*7ff0*/  LOP3.LUT R6, R15, R30, RZ, 0xc0, !PT ;  /* 0x0000001e0f067212 */ /* 0x000fe400078ec0ff */
[----:B------:R-:W-:Y:S01]  /*8000*/  LOP3.LUT R12, R12, R9, RZ, 0xc0, !PT ;  /* 0x000000090c0c7212 */ /* 0x000fe200078ec0ff */
[----:B------:R-:W-:Y:S02]  /*8010*/  IMAD.MOV R8, RZ, RZ, -R7 ;  /* 0x000000ffff087224 */ /* 0x000fe400078e0a07 */
[----:B------:R-:W-:Y:S02]  /*8020*/  IMAD R6, R24, R7, R6 ;  /* 0x0000000718067224 */ /* 0x000fe400078e0206 */
[----:B------:R-:W-:-:S02]  /*8030*/  IMAD.MOV.U32 R9, RZ, RZ, 0x1 ;  /* 0x00000001ff097424 */ /* 0x000fc400078e00ff */
[----:B------:R-:W-:Y:S02]  /*8040*/  @P0 IMAD R23, R22, R20, R5 ;  /* 0x0000001416170224 */ /* 0x000fe400078e0205 */
[----:B0-----:R-:W-:Y:S02]  /*8050*/  IMAD R5, R8, R28, R19 ;  /* 0x0000001c08057224 */ /* 0x001fe400078e0213 */
[----:B------:R-:W-:Y:S02]  /*8060*/  IMAD R19, R6, R29, R23 ;  /* 0x0000001d06137224 */ /* 0x000fe400078e0217 */
[----:B------:R-:W-:Y:S02]  /*8070*/  IMAD R6, R5, R21, R12 ;  /* 0x0000001505067224 */ /* 0x000fe400078e020c */
[----:B------:R-:W-:-:S03]  /*8080*/  IMAD.MOV.U32 R8, RZ, RZ, R14 ;  /* 0x000000ffff087224 */ /* 0x000fc600078e000e */
[----:B------:R-:W-:Y:S02]  /*8090*/  SEL R20, R6, R19, !P0 ;  /* 0x0000001306147207 */ /* 0x000fe40004000000 */
[----:B------:R-:W-:-:S07]  /*80a0*/  SEL R19, R19, R6, !P0 ;  /* 0x0000000613137207 */ /* 0x000fce0004000000 */
.L_x_157:
[----:B------:R-:W-:-:S08]  /*80b0*/  NOP ;  /* 0x0000000000007918 */ /* 0x000fd00000000000 */
[----:B------:R-:W0:-:S00]  /*80c0*/  USETMAXREG.DEALLOC.CTAPOOL 0x28 ;  /* 0x00000028000079c8 */ /* 0x000e0000080e0500 */
[----:B0-----:R-:W-:-:S13]  /*80d0*/  ISETP.NE.AND P0, PT, R0, RZ, PT ;  /* 0x000000ff0000720c */ /* 0x001fda0003f05270 */
[----:B------:R-:W-:Y:S05]  /*80e0*/  @P0 EXIT ;  /* 0x000000000000094d */ /* 0x000fea0003800000 */
[----:B------:R-:W-:Y:S01]  /*80f0*/  LOP3.LUT P0, RZ, R9, 0xff, RZ, 0xc0, !PT ;  /* 0x000000ff09ff7812 */ /* 0x000fe2000780c0ff */
[----:B------:R-:W-:Y:S02]  /*8100*/  IMAD.MOV.U32 R0, RZ, RZ, 0x1 ;  /* 0x00000001ff007424 */ /* 0x000fe400078e00ff */
[----:B------:R-:W-:-:S10]  /*8110*/  IMAD.MOV.U32 R12, RZ, RZ, RZ ;  /* 0x000000ffff0c7224 */ /* 0x000fd400078e00ff */
[----:B------:R-:W-:Y:S05]  /*8120*/  @!P0 BRA `(.L_x_160) ;  /* 0x0000000c00448947 */ /* 0x000fea0003800000 */
[----:B------:R-:W0:Y:S01]  /*8130*/  LDC R0, c[0x0][0x28c] ;  /* 0x0000a300ff007b82 */ /* 0x000e220000000800 */
[----:B------:R-:W-:Y:S01]  /*8140*/  LOP3.LUT P0, RZ, R3, 0x1f, RZ, 0xc0, !PT ;  /* 0x0000001f03ff7812 */ /* 0x000fe2000780c0ff */
[----:B------:R-:W-:Y:S01]  /*8150*/  ULDC UR5, c[0x0][0x658] ;  /* 0x0001960000057ab9 */ /* 0x000fe20000000800 */
[----:B------:R-:W-:Y:S01]  /*8160*/  UMOV UR6, 0xffffffff ;  /* 0xffffffff00067882 */ /* 0x000fe20000000000 */
[----:B------:R-:W-:Y:S01]  /*8170*/  BSSY B0, `(.L_x_160) ;  /* 0x00000cc000007945 */ /* 0x000fe20003800000 */
[----:B------:R-:W-:Y:S01]  /*8180*/  USHF.L.U32 UR6, UR6, UR5, URZ ;  /* 0x0000000506067299 */ /* 0x000fe2000800063f */
[C---:B------:R-:W-:Y:S01]  /*8190*/  ISETP.NE.AND P2, PT, R4.reuse, RZ, PT ;  /* 0x000000ff0400720c */ /* 0x040fe20003f45270 */
[----:B------:R-:W-:Y:S01]  /*81a0*/  IMAD.MOV.U32 R13, RZ, RZ, 0x1 ;  /* 0x00000001ff0d7424 */ /* 0x000fe200078e00ff */
[----:B------:R-:W-:Y:S01]  /*81b0*/  ISETP.NE.OR P0, PT, R4, RZ, !P0 ;  /* 0x000000ff0400720c */ /* 0x000fe20004705670 */
[----:B------:R-:W-:Y:S01]  /*81c0*/  IMAD.MOV.U32 R12, RZ, RZ, RZ ;  /* 0x000000ffff0c7224 */ /* 0x000fe200078e00ff */
[----:B------:R-:W-:Y:S01]  /*81d0*/  LOP3.LUT R11, R18, 0x2, RZ, 0xfc, !PT ;  /* 0x00000002120b7812 */ /* 0x000fe200078efcff */
[----:B------:R-:W-:Y:S01]  /*81e0*/  ULDC UR4, c[0x0][0x600] ;  /* 0x0001800000047ab9 */ /* 0x000fe20000000800 */
[----:B------:R-:W-:Y:S01]  /*81f0*/  UMOV UR7, 0x1 ;  /* 0x0000000100077882 */ /* 0x000fe20000000000 */
[----:B------:R-:W-:-:S02]  /*8200*/  UIADD3 UR4, UR4, -0x1, URZ ;  /* 0xffffffff04047890 */ /* 0x000fc4000fffe03f */
[----:B------:R-:W-:Y:S02]  /*8210*/  USHF.L.U32 UR5, UR7, UR5, URZ ;  /* 0x0000000507057299 */ /* 0x000fe4000800063f */
[----:B------:R-:W-:Y:S01]  /*8220*/  ULOP3.LUT UR13, URZ, UR6, URZ, 0x33, !UPT ;  /* 0x000000063f0d7292 */ /* 0x000fe2000f8e333f */
[----:B------:R-:W-:Y:S01]  /*8230*/  ULDC.64 UR22, c[0x0][0x198] ;  /* 0x0000660000167ab9 */ /* 0x000fe20000000a00 */
[----:B0-----:R-:W-:-:S05]  /*8240*/  VIADD R0, R0, 0x7f ;  /* 0x0000007f00007836 */ /* 0x001fca0000000000 */
[----:B------:R-:W-:-:S04]  /*8250*/  SHF.R.S32.HI R3, RZ, 0x1f, R0 ;  /* 0x0000001fff037819 */ /* 0x000fc80000011400 */
[----:B------:R-:W-:Y:S01]  /*8260*/  LEA.HI R3, R3, R0, RZ, 0x7 ;  /* 0x0000000003037211 */ /* 0x000fe200078f38ff */
[----:B------:R-:W-:-:S03]  /*8270*/  IMAD.MOV.U32 R0, RZ, RZ, 0x1 ;  /* 0x00000001ff007424 */ /* 0x000fc600078e00ff */
[----:B------:R-:W-:-:S05]  /*8280*/  SHF.R.S32.HI R3, RZ, 0x7, R3 ;  /* 0x00000007ff037819 */ /* 0x000fca0000011403 */
[----:B------:R-:W-:-:S07]  /*8290*/  VIADD R10, R3, 0x1 ;  /* 0x00000001030a7836 */ /* 0x000fce0000000000 */
.L_x_172:
[----:B------:R-:W-:-:S03]  /*82a0*/  UMOV UR6, 0xffffffff ;  /* 0xffffffff00067882 */ /* 0x000fc60000000000 */
[----:B------:R-:W-:Y:S05]  /*82b0*/  BRA.DIV UR6, `(.L_x_161) ;  /* 0x0000001206147947 */ /* 0x000fea000b800000 */
[----:B------:R-:W-:-:S13]  /*82c0*/  ELECT P6, URZ, PT ;  /* 0x00000000003f782f */ /* 0x000fda00038c0000 */
.L_x_185:
[----:B------:R-:W0:Y:S01]  /*82d0*/  LDC R4, c[0x0][0x28c] ;  /* 0x0000a300ff047b82 */ /* 0x000e220000000800 */
[----:B------:R-:W-:Y:S01]  /*82e0*/  BSSY B1, `(.L_x_162) ;  /* 0x0000043000017945 */ /* 0x000fe20003800000 */
[----:B0-----:R-:W-:-:S13]  /*82f0*/  ISETP.LT.OR P6, PT, R4, 0x1, !P6 ;  /* 0x000000010400780c */ /* 0x001fda00077c1670 */
[----:B------:R-:W-:Y:S05]  /*8300*/  @P6 BRA `(.L_x_163) ;  /* 0x0000000400006947 */ /* 0x000fea0003800000 */
[----:B------:R-:W-:Y:S02]  /*8310*/  IMAD.SHL.U32 R19, R19, 0x100, RZ ;  /* 0x0000010013137824 */ /* 0x000fe400078e00ff */
[----:B------:R-:W-:Y:S02]  /*8320*/  IMAD.SHL.U32 R20, R20, 0x40, RZ ;  /* 0x0000004014147824 */ /* 0x000fe400078e00ff */
[----:B------:R-:W-:Y:S02]  /*8330*/  IMAD.MOV.U32 R21, RZ, RZ, RZ ;  /* 0x000000ffff157224 */ /* 0x000fe400078e00ff */
[----:B------:R-:W-:Y:S02]  /*8340*/  IMAD.MOV.U32 R4, RZ, RZ, R10 ;  /* 0x000000ffff047224 */ /* 0x000fe400078e000a */
[----:B------:R-:W-:Y:S02]  /*8350*/  IMAD.MOV.U32 R5, RZ, RZ, R0 ;  /* 0x000000ffff057224 */ /* 0x000fe400078e0000 */
[----:B------:R-:W-:-:S07]  /*8360*/  IMAD.MOV.U32 R6, RZ, RZ, R12 ;  /* 0x000000ffff067224 */ /* 0x000fce00078e000c */
.L_x_167:
[----:B------:R-:W0:Y:S01]  /*8370*/  S2R R14, SR_CgaCtaId ;  /* 0x00000000000e7919 */ /* 0x000e220000008800 */
[----:B------:R-:W-:Y:S01]  /*8380*/  MOV R7, 0x400 ;  /* 0x0000040000077802 */ /* 0x000fe20000000f00 */
[----:B------:R-:W1:Y:S03]  /*8390*/  @!P2 LDC R9, c[0x0][0x500] ;  /* 0x00014000ff09ab82 */ /* 0x000e660000000800 */
[----:B0-----:R-:W-:Y:S02]  /*83a0*/  LEA R15, R14, R7, 0x18 ;  /* 0x000000070e0f7211 */ /* 0x001fe400078ec0ff */
[----:B------:R-:W-:-:S03]  /*83b0*/  SHF.L.U32 R7, R5, 0x1f, RZ ;  /* 0x0000001f05077819 */ /* 0x000fc600000006ff */
[----:B------:R-:W-:-:S04]  /*83c0*/  IMAD R14, R6, 0x8, R15 ;  /* 0x00000008060e7824 */ /* 0x000fc800078e020f */
[----:B------:R-:W0:Y:S02]  /*83d0*/  SYNCS.PHASECHK.TRANS64.TRYWAIT P1, [R14+URZ+0x30], R7 ;  /* 0x000030070e0075a7 */ /* 0x000e24000802017f */
[----:B01----:R-:W-:Y:S05]  /*83e0*/  @!P1 BRA `(.L_x_164) ;  /* 0x0000000c00e89947 */ /* 0x003fea0003800000 */
.L_x_186:
[----:B0-----:R-:W-:Y:S01]  /*83f0*/  PRMT R7, R11, 0x9910, RZ ;  /* 0x000099100b077816 */ /* 0x001fe200000000ff */
[----:B------:R0:W-:Y:S03]  /*8400*/  @!P2 SYNCS.ARRIVE.TRANS64 RZ, [R14+URZ], R9 ;  /* 0x000000090effa9a7 */ /* 0x0001e6000800003f */
[----:B------:R-:W-:-:S13]  /*8410*/  ISETP.NE.AND P1, PT, R7, 0x2, PT ;  /* 0x000000020700780c */ /* 0x000fda0003f25270 */
[----:B0-----:R-:W-:Y:S05]  /*8420*/  @P1 BRA `(.L_x_165) ;  /* 0x0000000000041947 */ /* 0x001fea0003800000 */
[----:B------:R-:W-:Y:S01]  /*8430*/  BPT.TRAP 0x1 ;  /* 0x000000040000795c */ /* 0x000fe20000300000 */
.L_x_165:
[----:B------:R-:W-:Y:S05]  /*8440*/  @P0 BRA `(.L_x_166) ;  /* 0x0000000000040947 */ /* 0x000fea0003800000 */
[----:B------:R-:W-:Y:S01]  /*8450*/  BPT.TRAP 0x1 ;  /* 0x000000040000795c */ /* 0x000fe20000300000 */
.L_x_166:
[C-C-:B------:R-:W-:Y:S01]  /*8460*/  IMAD R7, R6.reuse, 0x10000, R15.reuse ;  /* 0x0001000006077824 */ /* 0x140fe200078e020f */
[----:B------:R-:W-:Y:S01]  /*8470*/  R2UR UR34, R21 ;  /* 0x00000000152272ca */ /* 0x000fe200000e0000 */
[----:B------:R-:W-:Y:S01]  /*8480*/  IMAD R15, R6, 0x4000, R15 ;  /* 0x00004000060f7824 */ /* 0x000fe200078e020f */
[----:B------:R-:W-:Y:S01]  /*8490*/  R2UR UR33, R14 ;  /* 0x000000000e2172ca */ /* 0x000fe200000e0000 */
[----:B------:R-:W-:Y:S01]  /*84a0*/  VIADD R4, R4, 0xffffffff ;  /* 0xffffffff04047836 */ /* 0x000fe20000000000 */
[----:B------:R-:W-:Y:S01]  /*84b0*/  R2UR UR24, R7 ;  /* 0x00000000071872ca */ /* 0x000fe200000e0000 */
[----:B------:R-:W-:Y:S01]  /*84c0*/  UIADD3 UR6, UP0, UR22, 0xf0, URZ ;  /* 0x000000f016067890 */ /* 0x000fe2000ff1e03f */
[----:B------:R-:W-:Y:S01]  /*84d0*/  R2UR UR8, R15 ;  /* 0x000000000f0872ca */ /* 0x000fe200000e0000 */
[----:B------:R-:W-:Y:S01]  /*84e0*/  UIADD3 UR30, UP1, UR22, 0x1f0, URZ ;  /* 0x000001f0161e7890 */ /* 0x000fe2000ff3e03f */
[----:B------:R-:W-:Y:S01]  /*84f0*/  R2UR UR36, R8 ;  /* 0x00000000082472ca */ /* 0x000fe200000e0000 */
[----:B------:R-:W-:Y:S01]  /*8500*/  UIADD3.X UR7, URZ, UR23, URZ, UP0, !UPT ;  /* 0x000000173f077290 */ /* 0x000fe200087fe43f */
[----:B------:R-:W-:Y:S01]  /*8510*/  R2UR UR35, R19 ;  /* 0x00000000132372ca */ /* 0x000fe200000e0000 */
[----:B------:R-:W-:Y:S01]  /*8520*/  UIADD3.X UR31, URZ, UR23, URZ, UP1, !UPT ;  /* 0x000000173f1f7290 */ /* 0x000fe20008ffe43f */
[----:B------:R-:W-:Y:S01]  /*8530*/  R2UR UR19, R20 ;  /* 0x00000000141372ca */ /* 0x000fe200000e0000 */
[----:B------:R-:W-:Y:S01]  /*8540*/  UIADD3 UR26, UR34, 0x40, URZ ;  /* 0x00000040221a7890 */ /* 0x000fe2000fffe03f */
[----:B------:R-:W-:Y:S01]  /*8550*/  ISETP.GT.AND P3, PT, R4, 0x1, PT ;  /* 0x000000010400780c */ /* 0x000fe20003f64270 */
[----:B------:R-:W-:Y:S01]  /*8560*/  VIADD R6, R6, 0x1 ;  /* 0x0000000106067836 */ /* 0x000fe20000000000 */
[----:B------:R-:W-:Y:S01]  /*8570*/  UMOV UR14, 0x0 ;  /* 0x00000000000e7882 */ /* 0x000fe20000000000 */
[----:B------:R-:W-:Y:S01]  /*8580*/  UIADD3 UR32, UR24, 0x180, URZ ;  /* 0x0000018018207890 */ /* 0x000fe2000fffe03f */
[----:B------:R-:W-:Y:S01]  /*8590*/  VIADD R21, R21, 0x80 ;  /* 0x0000008015157836 */ /* 0x000fe20000000000 */
[----:B------:R-:W-:Y:S01]  /*85a0*/  UIADD3 UR24, UR24, 0x8180, URZ ;  /* 0x0000818018187890 */ /* 0x000fe2000fffe03f */
[----:B------:R-:W-:Y:S01]  /*85b0*/  ISETP.NE.AND P1, PT, R6, 0x6, PT ;  /* 0x000000060600780c */ /* 0x000fe20003f25270 */
[----:B------:R-:W-:-:S02]  /*85c0*/  UIADD3 UR16, UR8, 0x60180, URZ ;  /* 0x0006018008107890 */ /* 0x000fc4000fffe03f */
[----:B------:R-:W-:Y:S01]  /*85d0*/  UIADD3 UR8, UR8, 0x62180, URZ ;  /* 0x0006218008087890 */ /* 0x000fe2000fffe03f */
[----:B------:R-:W-:Y:S01]  /*85e0*/  SEL R14, RZ, 0x1, P1 ;  /* 0x00000001ff0e7807 */ /* 0x000fe20000800000 */
[----:B------:R-:W-:Y:S01]  /*85f0*/  UMOV UR15, 0x10000000 ;  /* 0x10000000000f7882 */ /* 0x000fe20000000000 */
[----:B------:R-:W-:Y:S01]  /*8600*/  UMOV UR25, UR33 ;  /* 0x0000002100197c82 */ /* 0x000fe20008000000 */
[----:B------:R-:W-:Y:S01]  /*8610*/  UMOV UR28, UR36 ;  /* 0x00000024001c7c82 */ /* 0x000fe20008000000 */
[----:B------:R-:W-:Y:S01]  /*8620*/  UMOV UR27, UR35 ;  /* 0x00000023001b7c82 */ /* 0x000fe20008000000 */
[----:B------:R-:W-:Y:S01]  /*8630*/  UMOV UR17, UR33 ;  /* 0x0000002100117c82 */ /* 0x000fe20008000000 */
[----:B------:R-:W-:Y:S01]  /*8640*/  UMOV UR18, UR34 ;  /* 0x0000002200127c82 */ /* 0x000fe20008000000 */
[----:B------:R-:W-:Y:S01]  /*8650*/  UMOV UR20, UR36 ;  /* 0x0000002400147c82 */ /* 0x000fe20008000000 */
[----:B------:R0:W-:Y:S01]  /*8660*/  UTMALDG.3D [UR32], [UR6], desc[UR14] ;  /* 0x00000e20060075b4 */ /* 0x0001e20008011000 */
[----:B------:R-:W-:Y:S01]  /*8670*/  UMOV UR9, UR33 ;  /* 0x0000002100097c82 */ /* 0x000fe20008000000 */
[----:B------:R-:W-:Y:S01]  /*8680*/  UMOV UR11, UR19 ;  /* 0x00000013000b7c82 */ /* 0x000fe20008000000 */
[----:B------:R-:W-:Y:S01]  /*8690*/  UMOV UR12, UR36 ;  /* 0x00000024000c7c82 */ /* 0x000fe20008000000 */
[----:B------:R-:W-:Y:S01]  /*86a0*/  UMOV UR10, UR26 ;  /* 0x0000001a000a7c82 */ /* 0x000fe20008000000 */
[----:B------:R-:W-:-:S02]  /*86b0*/  LOP3.LUT R5, R5, R14, RZ, 0x3c, !PT ;  /* 0x0000000e05057212 */ /* 0x000fc400078e3cff */
[----:B------:R-:W-:Y:S01]  /*86c0*/  SEL R6, R6, RZ, P1 ;  /* 0x000000ff06067207 */ /* 0x000fe20000800000 */
[----:B------:R0:W-:Y:S01]  /*86d0*/  UTMALDG.3D [UR24], [UR6], desc[UR14] ;  /* 0x00000e18060075b4 */ /* 0x0001e20008011000 */
[----:B------:R0:W-:Y:S01]  /*86e0*/  UTMALDG.3D [UR16], [UR30], desc[UR14] ;  /* 0x00000e101e0075b4 */ /* 0x0001e20008011000 */
[----:B------:R0:W-:Y:S02]  /*86f0*/  UTMALDG.3D [UR8], [UR30], desc[UR14] ;  /* 0x00000e081e0075b4 */ /* 0x0001e40008011000 */
[----:B0-----:R-:W-:Y:S05]  /*8700*/  @P3 BRA `(.L_x_167) ;  /* 0xfffffffc00183947 */ /* 0x001fea000383ffff */
.L_x_163:
[----:B------:R-:W-:Y:S05]  /*8710*/  BSYNC B1 ;  /* 0x0000000000017941 */ /* 0x000fea0003800000 */
.L_x_162:
[----:B------:R-:W-:Y:S01]  /*8720*/  LOP3.LUT P3, RZ, R13, 0xff, RZ, 0xc0, !PT ;  /* 0x000000ff0dff7812 */ /* 0x000fe2000786c0ff */
[----:B------:R-:W-:Y:S01]  /*8730*/  IMAD.IADD R12, R3, 0x1, R12 ;  /* 0x00000001030c7824 */ /* 0x000fe200078e020c */
[----:B------:R-:W-:Y:S01]  /*8740*/  IADD3 R16, P4, R16, UR38, RZ ;  /* 0x0000002610107c10 */ /* 0x000fe2000ff9e0ff */
[----:B------:R-:W-:Y:S01]  /*8750*/  ULDC.64 UR6, c[0x0][0x650] ;  /* 0x0001940000067ab9 */ /* 0x000fe20000000a00 */
[----:B------:R-:W-:Y:S01]  /*8760*/  BSSY B1, `(.L_x_168) ;  /* 0x000006a000017945 */ /* 0x000fe20003800000 */
[----:B------:R-:W-:Y:S01]  /*8770*/  IMAD.MOV.U32 R19, RZ, RZ, -0x1 ;  /* 0xffffffffff137424 */ /* 0x000fe200078e00ff */
[----:B------:R-:W-:Y:S01]  /*8780*/  ISETP.GT.U32.AND P1, PT, R12, 0x5, PT ;  /* 0x000000050c00780c */ /* 0x000fe20003f24070 */
[----:B------:R-:W-:Y:S01]  /*8790*/  IMAD.MOV.U32 R20, RZ, RZ, -0x1 ;  /* 0xffffffffff147424 */ /* 0x000fe200078e00ff */
[----:B------:R-:W-:Y:S01]  /*87a0*/  IADD3.X R17, R17, UR41, RZ, P4, !PT ;  /* 0x0000002911117c10 */ /* 0x000fe2000a7fe4ff */
[----:B------:R-:W-:Y:S01]  /*87b0*/  IMAD.MOV.U32 R8, RZ, RZ, -0x1 ;  /* 0xffffffffff087424 */ /* 0x000fe200078e00ff */
[----:B------:R-:W-:-:S02]  /*87c0*/  ISETP.LT.U32.AND P1, PT, R3, 0x6, P1 ;  /* 0x000000060300780c */ /* 0x000fc40000f21070 */
[----:B------:R-:W-:Y:S01]  /*87d0*/  PRMT R13, RZ, 0x7610, R13 ;  /* 0x00007610ff0d7816 */ /* 0x000fe2000000000d */
[----:B------:R-:W0:Y:S01]  /*87e0*/  @P3 S2R R5, SR_CgaCtaId ;  /* 0x0000000000053919 */ /* 0x000e220000008800 */
[----:B------:R-:W-:-:S04]  /*87f0*/  @P3 MOV R4, 0x400 ;  /* 0x0000040000043802 */ /* 0x000fc80000000f00 */
[----:B0-----:R-:W-:Y:S01]  /*8800*/  @P3 LEA R6, R5, R4, 0x18 ;  /* 0x0000000405063211 */ /* 0x001fe200078ec0ff */
[----:B------:R-:W-:-:S03]  /*8810*/  IMAD.WIDE.U32 R4, R12, -0x55555555, RZ ;  /* 0xaaaaaaab0c047825 */ /* 0x000fc600078e00ff */
[----:B------:R0:W-:Y:S01]  /*8820*/  @P3 SYNCS.ARRIVE.TRANS64.A1T0 RZ, [R6+URZ+0x78], RZ ;  /* 0x000078ff06ff39a7 */ /* 0x0001e2000810003f */
[----:B------:R-:W-:Y:S02]  /*8830*/  ISETP.GE.U32.AND P3, PT, R3, 0x6, PT ;  /* 0x000000060300780c */ /* 0x000fe40003f66070 */
[----:B------:R-:W-:Y:S02]  /*8840*/  SHF.R.U32.HI R7, RZ, 0x2, R5 ;  /* 0x00000002ff077819 */ /* 0x000fe40000011605 */
[----:B------:R-:W-:Y:S02]  /*8850*/  SEL R5, RZ, 0x1, !P1 ;  /* 0x00000001ff057807 */ /* 0x000fe40004800000 */
[----:B------:R-:W-:Y:S01]  /*8860*/  ISETP.GE.U32.AND P1, PT, R16, UR6, PT ;  /* 0x0000000610007c0c */ /* 0x000fe2000bf26070 */
[----:B------:R-:W-:Y:S01]  /*8870*/  IMAD R12, R7, -0x6, R12 ;  /* 0xfffffffa070c7824 */ /* 0x000fe200078e020c */
[----:B------:R-:W-:Y:S02]  /*8880*/  LOP3.LUT R0, R0, R5, RZ, 0x3c, !PT ;  /* 0x0000000500007212 */ /* 0x000fe400078e3cff */
[----:B------:R-:W-:-:S02]  /*8890*/  ISETP.GE.U32.AND.EX P1, PT, R17, UR7, PT, P1 ;  /* 0x0000000711007c0c */ /* 0x000fc4000bf26110 */
[----:B------:R-:W-:Y:S02]  /*88a0*/  PRMT R4, RZ, 0x7610, R4 ;  /* 0x00007610ff047816 */ /* 0x000fe40000000004 */
[----:B------:R-:W-:-:S09]  /*88b0*/  @P3 LOP3.LUT R0, R0, 0x1, R7, 0x78, !PT ;  /* 0x0000000100003812 */ /* 0x000fd200078e7807 */
[----:B0-----:R-:W-:Y:S05]  /*88c0*/  @P1 BRA `(.L_x_169) ;  /* 0x00000004004c1947 */ /* 0x001fea0003800000 */
[----:B------:R-:W-:Y:S01]  /*88d0*/  ULDC.64 UR6, c[0x0][0x628] ;  /* 0x00018a0000067ab9 */ /* 0x000fe20000000a00 */
[----:B------:R-:W0:Y:S01]  /*88e0*/  S2R R15, SR_CTAID.X ;  /* 0x00000000000f7919 */ /* 0x000e220000002500 */
[----:B------:R-:W-:Y:S01]  /*88f0*/  ISETP.NE.U32.AND P1, PT, RZ, UR6, PT ;  /* 0x00000006ff007c0c */ /* 0x000fe2000bf25070 */
[----:B------:R-:W-:Y:S01]  /*8900*/  ULDC UR9, c[0x0][0x630] ;  /* 0x00018c0000097ab9 */ /* 0x000fe20000000800 */
[----:B------:R-:W-:Y:S01]  /*8910*/  IMAD.MOV.U32 R4, RZ, RZ, R16 ;  /* 0x000000ffff047224 */ /* 0x000fe200078e0010 */
[----:B------:R-:W1:Y:S01]  /*8920*/  S2R R14, SR_CTAID.Y ;  /* 0x00000000000e7919 */ /* 0x000e620000002600 */
[----:B------:R-:W-:Y:S01]  /*8930*/  ISETP.NE.AND.EX P1, PT, RZ, UR7, PT, P1 ;  /* 0x00000007ff007c0c */ /* 0x000fe2000bf25310 */
[----:B------:R-:W-:-:S12]  /*8940*/  IMAD.MOV.U32 R5, RZ, RZ, R17 ;  /* 0x000000ffff057224 */ /* 0x000fd800078e0011 */
[----:B------:R-:W-:Y:S05]  /*8950*/  @!P1 BRA `(.L_x_170) ;  /* 0x0000000000289947 */ /* 0x000fea0003800000 */
[----:B------:R-:W-:Y:S02]  /*8960*/  ULDC UR8, c[0x0][0x634] ;  /* 0x00018d0000087ab9 */ /* 0x000fe40000000800 */
[----:B------:R-:W-:-:S05]  /*8970*/  IADD3 R9, P1, R16, UR8, RZ ;  /* 0x0000000810097c10 */ /* 0x000fca000ff3e0ff */
[----:B------:R-:W-:-:S04]  /*8980*/  IMAD.X R19, RZ, RZ, R17, P1 ;  /* 0x000000ffff137224 */ /* 0x000fc800008e0611 */
[----:B------:R-:W-:-:S04]  /*8990*/  IMAD.WIDE.U32 R6, R19, UR6, RZ ;  /* 0x0000000613067c25 */ /* 0x000fc8000f8e00ff */
[----:B------:R-:W-:-:S04]  /*89a0*/  IMAD.WIDE.U32 R6, P1, R9, UR7, R6 ;  /* 0x0000000709067c25 */ /* 0x000fc8000f820006 */
[----:B------:R-:W-:-:S04]  /*89b0*/  IMAD.WIDE.U32 R8, R9, UR6, RZ ;  /* 0x0000000609087c25 */ /* 0x000fc8000f8e00ff */
[----:B------:R-:W-:Y:S01]  /*89c0*/  IMAD.X R5, RZ, RZ, RZ, P1 ;  /* 0x000000ffff057224 */ /* 0x000fe200008e06ff */
[----:B------:R-:W-:Y:S01]  /*89d0*/  IADD3 RZ, P1, R9, R6, RZ ;  /* 0x0000000609ff7210 */ /* 0x000fe20007f3e0ff */
[----:B------:R-:W-:-:S04]  /*89e0*/  IMAD.MOV.U32 R4, RZ, RZ, R7 ;  /* 0x000000ffff047224 */ /* 0x000fc800078e0007 */
[----:B------:R-:W-:-:S08]  /*89f0*/  IMAD.WIDE.U32.X R4, R19, UR7, R4, P1 ;  /* 0x0000000713047c25 */ /* 0x000fd000088e0404 */
.L_x_170:
[--C-:B------:R-:W-:Y:S01]  /*8a00*/  SHF.R.U64 R8, R4, UR9, R5.reuse ;  /* 0x0000000904087c19 */ /* 0x100fe20008001205 */
[----:B------:R-:W-:Y:S01]  /*8a10*/  ULDC.64 UR6, c[0x0][0x620] ;  /* 0x0001880000067ab9 */ /* 0x000fe20000000a00 */
[----:B------:R-:W-:Y:S01]  /*8a20*/  SHF.R.U32.HI R4, RZ, UR9, R5 ;  /* 0x00000009ff047c19 */ /* 0x000fe20008011605 */
[----:B------:R-:W2:Y:S01]  /*8a30*/  LDC R24, c[0x0][0x144] ;  /* 0x00005100ff187b82 */ /* 0x000ea20000000800 */
[----:B------:R-:W-:Y:S01]  /*8a40*/  IADD3 R7, P1, RZ, -R8, RZ ;  /* 0x80000008ff077210 */ /* 0x000fe20007f3e0ff */
[----:B------:R-:W-:Y:S01]  /*8a50*/  ULDC.64 UR10, c[0x0][0x640] ;  /* 0x00019000000a7ab9 */ /* 0x000fe20000000a00 */
[----:B0-----:R-:W-:Y:S01]  /*8a60*/  I2FP.F32.U32 R9, R15 ;  /* 0x0000000f00097245 */ /* 0x001fe20000201000 */
[----:B------:R-:W-:Y:S02]  /*8a70*/  ULDC UR8, c[0x0][0x608] ;  /* 0x0001820000087ab9 */ /* 0x000fe40000000800 */
[----:B------:R-:W-:Y:S01]  /*8a80*/  IMAD.X R4, RZ, RZ, ~R4, P1 ;  /* 0x000000ffff047224 */ /* 0x000fe200008e0e04 */
[----:B------:R-:W-:Y:S01]  /*8a90*/  ISETP.NE.U32.AND P1, PT, RZ, UR10, PT ;  /* 0x0000000aff007c0c */ /* 0x000fe2000bf25070 */
[----:B------:R-:W0:Y:S02]  /*8aa0*/  LDC R21, c[0x0][0x148] ;  /* 0x00005200ff157b82 */ /* 0x000e240000000800 */
[----:B------:R-:W-:Y:S01]  /*8ab0*/  IMAD R6, R4, UR6, RZ ;  /* 0x0000000604067c24 */ /* 0x000fe2000f8e02ff */
[----:B------:R-:W-:Y:S01]  /*8ac0*/  ISETP.NE.AND.EX P1, PT, RZ, UR11, PT, P1 ;  /* 0x0000000bff007c0c */ /* 0x000fe2000bf25310 */
[----:B------:R-:W-:Y:S01]  /*8ad0*/  IMAD.WIDE.U32 R4, R7, UR6, R16 ;  /* 0x0000000607047c25 */ /* 0x000fe2000f8e0010 */
[----:B------:R-:W-:-:S03]  /*8ae0*/  ULDC UR6, c[0x0][0x150] ;  /* 0x0000540000067ab9 */ /* 0x000fc60000000800 */
[----:B------:R-:W-:Y:S02]  /*8af0*/  IMAD R7, R7, UR7, R6 ;  /* 0x0000000707077c24 */ /* 0x000fe4000f8e0206 */
[----:B------:R-:W-:Y:S01]  /*8b00*/  FMUL R6, R9, UR6 ;  /* 0x0000000609067c20 */ /* 0x000fe20008400000 */
[----:B------:R-:W-:Y:S01]  /*8b10*/  ULDC UR6, c[0x0][0x618] ;  /* 0x0001860000067ab9 */ /* 0x000fe20000000800 */
[----:B------:R-:W-:Y:S01]  /*8b20*/  ULDC UR7, c[0x0][0x154] ;  /* 0x0000550000077ab9 */ /* 0x000fe20000000800 */
[----:B------:R-:W-:-:S03]  /*8b30*/  IMAD.IADD R5, R5, 0x1, R7 ;  /* 0x0000000105057824 */ /* 0x000fc600078e0207 */
[----:B------:R-:W3:Y:S02]  /*8b40*/  F2I.U32.TRUNC.NTZ R6, R6 ;  /* 0x0000000600067305 */ /* 0x000ee4000020f000 */
[----:B------:R-:W-:Y:S02]  /*8b50*/  SHF.R.U64 R9, R4, UR6, R5 ;  /* 0x0000000604097c19 */ /* 0x000fe40008001205 */
[----:B-1----:R-:W-:-:S05]  /*8b60*/  I2FP.F32.U32 R4, R14 ;  /* 0x0000000e00047245 */ /* 0x002fca0000201000 */
[----:B------:R-:W-:Y:S01]  /*8b70*/  FMUL R22, R4, UR7 ;  /* 0x0000000704167c20 */ /* 0x000fe20008400000 */
[----:B------:R-:W-:Y:S01]  /*8b80*/  SHF.R.U32.HI R4, RZ, UR6, R5 ;  /* 0x00000006ff047c19 */ /* 0x000fe20008011605 */
[----:B------:R-:W-:-:S03]  /*8b90*/  ULDC UR6, c[0x0][0x658] ;  /* 0x0001960000067ab9 */ /* 0x000fc60000000800 */
[--C-:B------:R-:W-:Y:S01]  /*8ba0*/  SHF.R.U64 R20, R9, UR8, R4.reuse ;  /* 0x0000000809147c19 */ /* 0x100fe20008001204 */
[----:B------:R-:W1:Y:S01]  /*8bb0*/  F2I.U32.TRUNC.NTZ R22, R22 ;  /* 0x0000001600167305 */ /* 0x000e62000020f000 */
[----:B------:R-:W-:Y:S01]  /*8bc0*/  SHF.R.U32.HI R5, RZ, UR8, R4 ;  /* 0x00000008ff057c19 */ /* 0x000fe20008011604 */
[----:B---3--:R-:W-:-:S03]  /*8bd0*/  IMAD.MOV R6, RZ, RZ, -R6 ;  /* 0x000000ffff067224 */ /* 0x008fc600078e0a06 */
[----:B------:R-:W-:Y:S01]  /*8be0*/  SHF.R.U64 R19, R20, UR6, R5 ;  /* 0x0000000614137c19 */ /* 0x000fe20008001205 */
[----:B--2---:R-:W-:Y:S01]  /*8bf0*/  IMAD R15, R24, R6, R15 ;  /* 0x00000006180f7224 */ /* 0x004fe200078e020f */
[----:B------:R-:W-:-:S03]  /*8c00*/  SHF.R.U32.HI R23, RZ, UR6, R5 ;  /* 0x00000006ff177c19 */ /* 0x000fc60008011605 */
[----:B------:R-:W-:Y:S02]  /*8c10*/  IMAD.MOV.U32 R4, RZ, RZ, R19 ;  /* 0x000000ffff047224 */ /* 0x000fe400078e0013 */
[----:B------:R-:W-:Y:S01]  /*8c20*/  IMAD.MOV.U32 R5, RZ, RZ, R23 ;  /* 0x000000ffff057224 */ /* 0x000fe200078e0017 */
[----:B-1----:R-:W-:Y:S06]  /*8c30*/  @!P1 BRA `(.L_x_171) ;  /* 0x0000000000289947 */ /* 0x002fec0003800000 */
[----:B------:R-:W-:Y:S02]  /*8c40*/  ULDC UR6, c[0x0][0x64c] ;  /* 0x0001930000067ab9 */ /* 0x000fe40000000800 */
[----:B------:R-:W-:-:S05]  /*8c50*/  IADD3 R5, P1, R19, UR6, RZ ;  /* 0x0000000613057c10 */ /* 0x000fca000ff3e0ff */
[----:B------:R-:W-:-:S04]  /*8c60*/  IMAD.X R23, RZ, RZ, R23, P1 ;  /* 0x000000ffff177224 */ /* 0x000fc800008e0617 */
[----:B------:R-:W-:-:S04]  /*8c70*/  IMAD.WIDE.U32 R6, R23, UR10, RZ ;  /* 0x0000000a17067c25 */ /* 0x000fc8000f8e00ff */
[----:B------:R-:W-:-:S04]  /*8c80*/  IMAD.WIDE.U32 R6, P1, R5, UR11, R6 ;  /* 0x0000000b05067c25 */ /* 0x000fc8000f820006 */
[----:B------:R-:W-:-:S04]  /*8c90*/  IMAD.WIDE.U32 R4, R5, UR10, RZ ;  /* 0x0000000a05047c25 */ /* 0x000fc8000f8e00ff */
[----:B------:R-:W-:Y:S01]  /*8ca0*/  IMAD.MOV.U32 R4, RZ, RZ, R7 ;  /* 0x000000ffff047224 */ /* 0x000fe200078e0007 */
[----:B------:R-:W-:Y:S01]  /*8cb0*/  IADD3 RZ, P3, R5, R6, RZ ;  /* 0x0000000605ff7210 */ /* 0x000fe20007f7e0ff */
[----:B------:R-:W-:-:S04]  /*8cc0*/  IMAD.X R5, RZ, RZ, RZ, P1 ;  /* 0x000000ffff057224 */ /* 0x000fc800008e06ff */
[----:B------:R-:W-:-:S08]  /*8cd0*/  IMAD.WIDE.U32.X R4, R23, UR11, R4, P3 ;  /* 0x0000000b17047c25 */ /* 0x000fd000098e0404 */
.L_x_171:
[----:B------:R-:W-:Y:S01]  /*8ce0*/  ISETP.NE.AND P1, PT, R2, 0x1, PT ;  /* 0x000000010200780c */ /* 0x000fe20003f25270 */
[----:B------:R-:W-:Y:S01]  /*8cf0*/  ULDC UR6, c[0x0][0x648] ;  /* 0x0001920000067ab9 */ /* 0x000fe20000000800 */
[----:B------:R-:W-:Y:S01]  /*8d00*/  LOP3.LUT R20, R20, UR13, RZ, 0xc0, !PT ;  /* 0x0000000d14147c12 */ /* 0x000fe2000f8ec0ff */
[----:B------:R-:W-:Y:S01]  /*8d10*/  IMAD.MOV R22, RZ, RZ, -R22 ;  /* 0x000000ffff167224 */ /* 0x000fe200078e0a16 */
[----:B------:R-:W-:Y:S01]  /*8d20*/  SHF.R.U64 R5, R4, UR6, R5 ;  /* 0x0000000604057c19 */ /* 0x000fe20008001205 */
[----:B------:R-:W-:Y:S01]  /*8d30*/  ULDC UR6, c[0x0][0x638] ;  /* 0x00018e0000067ab9 */ /* 0x000fe20000000800 */
[----:B------:R-:W-:Y:S01]  /*8d40*/  LOP3.LUT R6, R9, UR4, RZ, 0xc0, !PT ;  /* 0x0000000409067c12 */ /* 0x000fe2000f8ec0ff */
[----:B------:R-:W-:Y:S02]  /*8d50*/  ULDC UR7, c[0x0][0x610] ;  /* 0x0001840000077ab9 */ /* 0x000fe40000000800 */
[----:B------:R-:W-:Y:S02]  /*8d60*/  IMAD.MOV R4, RZ, RZ, -R5 ;  /* 0x000000ffff047224 */ /* 0x000fe400078e0a05 */
[----:B------:R-:W-:-:S02]  /*8d70*/  IMAD R20, R5, UR5, R20 ;  /* 0x0000000505147c24 */ /* 0x000fc4000f8e0214 */
[----:B0-----:R-:W-:Y:S02]  /*8d80*/  @P1 IMAD R15, R21, R22, R14 ;  /* 0x00000016150f1224 */ /* 0x001fe400078e020e */
[----:B------:R-:W-:Y:S01]  /*8d90*/  IMAD R19, R4, UR6, R19 ;  /* 0x0000000604137c24 */ /* 0x000fe2000f8e0213 */
[----:B------:R-:W-:Y:S01]  /*8da0*/  ULDC UR6, c[0x0][0x600] ;  /* 0x0001800000067ab9 */ /* 0x000fe20000000800 */
[----:B------:R-:W-:Y:S02]  /*8db0*/  IMAD R15, R20, UR7, R15 ;  /* 0x00000007140f7c24 */ /* 0x000fe4000f8e020f */
[----:B------:R-:W-:Y:S02]  /*8dc0*/  IMAD R6, R19, UR6, R6 ;  /* 0x0000000613067c24 */ /* 0x000fe4000f8e0206 */
[----:B------:R-:W-:-:S03]  /*8dd0*/  IMAD.MOV.U32 R4, RZ, RZ, 0x1 ;  /* 0x00000001ff047424 */ /* 0x000fc600078e00ff */
[----:B------:R-:W-:Y:S02]  /*8de0*/  SEL R20, R6, R15, !P1 ;  /* 0x0000000f06147207 */ /* 0x000fe40004800000 */
[----:B------:R-:W-:-:S07]  /*8df0*/  SEL R19, R15, R6, !P1 ;  /* 0x000000060f137207 */ /* 0x000fce0004800000 */
.L_x_169:
[----:B------:R-:W-:Y:S05]  /*8e00*/  BSYNC B1 ;  /* 0x0000000000017941 */ /* 0x000fea0003800000 */
.L_x_168:
[----:B------:R-:W-:-:S13]  /*8e10*/  LOP3.LUT P1, RZ, R4, 0xff, RZ, 0xc0, !PT ;  /* 0x000000ff04ff7812 */ /* 0x000fda000782c0ff */
[----:B------:R-:W-:Y:S05]  /*8e20*/  @P1 BRA `(.L_x_172) ;  /* 0xfffffff4001c1947 */ /* 0x000fea000383ffff */
[----:B------:R-:W-:Y:S05]  /*8e30*/  BSYNC B0 ;  /* 0x0000000000007941 */ /* 0x000fea0003800000 */
.L_x_160:
[----:B------:R-:W-:-:S03]  /*8e40*/  UMOV UR6, 0xffffffff ;  /* 0xffffffff00067882 */ /* 0x000fc60000000000 */
[----:B------:R-:W-:Y:S05]  /*8e50*/  BRA.DIV UR6, `(.L_x_173) ;  /* 0x0000000606607947 */ /* 0x000fea000b800000 */
[----:B------:R-:W-:-:S13]  /*8e60*/  ELECT P6, URZ, PT ;  /* 0x00000000003f782f */ /* 0x000fda00038c0000 */
.L_x_189:
[----:B------:R-:W-:Y:S04]  /*8e70*/  BSSY B0, `(.L_x_174) ;  /* 0x000003d000007945 */ /* 0x000fe80003800000 */
[----:B------:R-:W-:Y:S05]  /*8e80*/  @!P6 BRA `(.L_x_175) ;  /* 0x0000000000ece947 */ /* 0x000fea0003800000 */
[----:B------:R-:W-:-:S04]  /*8e90*/  LOP3.LUT R18, R18, 0x2, RZ, 0xfc, !PT ;  /* 0x0000000212127812 */ /* 0x000fc800078efcff */
[----:B------:R-:W-:-:S13]  /*8ea0*/  ISETP.NE.AND P0, PT, R18, 0x3, PT ;  /* 0x000000031200780c */ /* 0x000fda0003f05270 */
[----:B------:R-:W-:Y:S05]  /*8eb0*/  @!P0 BRA `(.L_x_176) ;  /* 0x0000000000048947 */ /* 0x000fea0003800000 */
[----:B------:R-:W-:Y:S01]  /*8ec0*/  BPT.TRAP 0x1 ;  /* 0x000000040000795c */ /* 0x000fe20000300000 */
.L_x_176:
[----:B------:R-:W0:Y:S01]  /*8ed0*/  S2R R3, SR_CgaCtaId ;  /* 0x0000000000037919 */ /* 0x000e220000008800 */
[----:B------:R-:W-:-:S04]  /*8ee0*/  MOV R2, 0x400 ;  /* 0x0000040000027802 */ /* 0x000fc80000000f00 */
[----:B0-----:R-:W-:Y:S02]  /*8ef0*/  LEA R3, R3, R2, 0x18 ;  /* 0x0000000203037211 */ /* 0x001fe400078ec0ff */
[----:B------:R-:W-:-:S03]  /*8f00*/  SHF.L.U32 R2, R0, 0x1f, RZ ;  /* 0x0000001f00027819 */ /* 0x000fc600000006ff */
[----:B------:R-:W-:-:S04]  /*8f10*/  VIADD R3, R3, 0x30 ;  /* 0x0000003003037836 */ /* 0x000fc80000000000 */
[C---:B------:R-:W-:Y:S02]  /*8f20*/  IMAD R7, R12.reuse, 0x8, R3 ;  /* 0x000000080c077824 */ /* 0x040fe400078e0203 */
[----:B------:R-:W-:Y:S02]  /*8f30*/  VIADD R12, R12, 0x1 ;  /* 0x000000010c0c7836 */ /* 0x000fe40000000000 */
[----:B------:R-:W0:Y:S03]  /*8f40*/  SYNCS.PHASECHK.TRANS64.TRYWAIT P0, [R7+URZ], R2 ;  /* 0x00000002070075a7 */ /* 0x000e26000800017f */
[----:B------:R-:W-:-:S04]  /*8f50*/  ISETP.NE.AND P1, PT, R12, 0x6, PT ;  /* 0x000000060c00780c */ /* 0x000fc80003f25270 */
[----:B------:R-:W-:Y:S02]  /*8f60*/  SEL R5, RZ, 0x1, P1 ;  /* 0x00000001ff057807 */ /* 0x000fe40000800000 */
[----:B------:R-:W-:Y:S02]  /*8f70*/  SEL R12, R12, RZ, P1 ;  /* 0x000000ff0c0c7207 */ /* 0x000fe40000800000 */
[----:B------:R-:W-:-:S03]  /*8f80*/  LOP3.LUT R5, R0, R5, RZ, 0x3c, !PT ;  /* 0x0000000500057212 */ /* 0x000fc600078e3cff */
[----:B------:R-:W-:Y:S01]  /*8f90*/  IMAD R9, R12, 0x8, R3 ;  /* 0x000000080c097824 */ /* 0x000fe200078e0203 */
[----:B------:R-:W-:Y:S01]  /*8fa0*/  SHF.L.U32 R4, R5, 0x1f, RZ ;  /* 0x0000001f05047819 */ /* 0x000fe200000006ff */
[----:B0-----:R-:W-:Y:S06]  /*8fb0*/  @!P0 BRA `(.L_x_177) ;  /* 0x0000000400288947 */ /* 0x001fec0003800000 */
.L_x_190:
[----:B------:R-:W1:Y:S01]  /*8fc0*/  SYNCS.PHASECHK.TRANS64.TRYWAIT P0, [R9+URZ], R4 ;  /* 0x00000004090075a7 */ /* 0x000e62000800017f */
[----:B------:R-:W-:-:S05]  /*8fd0*/  VIADD R0, R12, 0x1 ;  /* 0x000000010c007836 */ /* 0x000fca0000000000 */
[----:B------:R-:W-:-:S04]  /*8fe0*/  ISETP.NE.AND P1, PT, R0, 0x6, PT ;  /* 0x000000060000780c */ /* 0x000fc80003f25270 */
[----:B0-----:R-:W-:Y:S02]  /*8ff0*/  SEL R2, RZ, 0x1, P1 ;  /* 0x00000001ff027807 */ /* 0x001fe40000800000 */
[----:B------:R-:W-:Y:S02]  /*9000*/  SEL R0, R0, RZ, P1 ;  /* 0x000000ff00007207 */ /* 0x000fe40000800000 */
[----:B------:R-:W-:-:S03]  /*9010*/  LOP3.LUT R7, R5, R2, RZ, 0x3c, !PT ;  /* 0x0000000205077212 */ /* 0x000fc600078e3cff */
[----:B------:R-:W-:Y:S01]  /*9020*/  IMAD R6, R0, 0x8, R3 ;  /* 0x0000000800067824 */ /* 0x000fe200078e0203 */
[----:B------:R-:W-:Y:S01]  /*9030*/  SHF.L.U32 R5, R7, 0x1f, RZ ;  /* 0x0000001f07057819 */ /* 0x000fe200000006ff */
[----:B-1----:R-:W-:Y:S06]  /*9040*/  @!P0 BRA `(.L_x_178) ;  /* 0x0000000400188947 */ /* 0x002fec0003800000 */
.L_x_191:
[----:B------:R-:W1:Y:S01]  /*9050*/  SYNCS.PHASECHK.TRANS64.TRYWAIT P0, [R6+URZ], R5 ;  /* 0x00000005060075a7 */ /* 0x000e62000800017f */
[----:B------:R-:W-:-:S05]  /*9060*/  VIADD R0, R0, 0x1 ;  /* 0x0000000100007836 */ /* 0x000fca0000000000 */
[----:B------:R-:W-:-:S04]  /*9070*/  ISETP.NE.AND P1, PT, R0, 0x6, PT ;  /* 0x000000060000780c */ /* 0x000fc80003f25270 */
[----:B------:R-:W-:Y:S02]  /*9080*/  SEL R2, RZ, 0x1, P1 ;  /* 0x00000001ff027807 */ /* 0x000fe40000800000 */
[----:B------:R-:W-:Y:S02]  /*9090*/  SEL R0, R0, RZ, P1 ;  /* 0x000000ff00007207 */ /* 0x000fe40000800000 */
[----:B------:R-:W-:-:S03]  /*90a0*/  LOP3.LUT R7, R7, R2, RZ, 0x3c, !PT ;  /* 0x0000000207077212 */ /* 0x000fc600078e3cff */
[----:B0-----:R-:W-:Y:S01]  /*90b0*/  IMAD R9, R0, 0x8, R3 ;  /* 0x0000000800097824 */ /* 0x001fe200078e0203 */
[----:B------:R-:W-:Y:S01]  /*90c0*/  SHF.L.U32 R4, R7, 0x1f, RZ ;  /* 0x0000001f07047819 */ /* 0x000fe200000006ff */
[----:B-1----:R-:W-:Y:S06]  /*90d0*/  @!P0 BRA `(.L_x_179) ;  /* 0x0000000400088947 */ /* 0x002fec0003800000 */
.L_x_192:
        /* <DEDUP_REMOVED lines=9> */
.L_x_193:
[----:B------:R-:W1:Y:S01]  /*9170*/  SYNCS.PHASECHK.TRANS64.TRYWAIT P0, [R6+URZ], R5 ;  /* 0x00000005060075a7 */ /* 0x000e62000800017f */
[----:B------:R-:W-:-:S05]  /*9180*/  VIADD R0, R0, 0x1 ;  /* 0x0000000100007836 */ /* 0x000fca0000000000 */
[----:B------:R-:W-:-:S04]  /*9190*/  ISETP.NE.AND P1, PT, R0, 0x6, PT ;  /* 0x000000060000780c */ /* 0x000fc80003f25270 */
[----:B------:R-:W-:Y:S02]  /*91a0*/  SEL R2, RZ, 0x1, P1 ;  /* 0x00000001ff027807 */ /* 0x000fe40000800000 */
[----:B------:R-:W-:Y:S02]  /*91b0*/  SEL R0, R0, RZ, P1 ;  /* 0x000000ff00007207 */ /* 0x000fe40000800000 */
[----:B------:R-:W-:Y:S01]  /*91c0*/  LOP3.LUT R2, R7, R2, RZ, 0x3c, !PT ;  /* 0x0000000207027212 */ /* 0x000fe200078e3cff */
[----:B-1----:R-:W-:Y:S06]  /*91d0*/  @!P0 BRA `(.L_x_181) ;  /* 0x0000000000f08947 */ /* 0x002fec0003800000 */
.L_x_194:
[----:B------:R-:W-:Y:S01]  /*91e0*/  IMAD R3, R0, 0x8, R3 ;  /* 0x0000000800037824 */ /* 0x000fe200078e0203 */
[----:B------:R-:W-:-:S07]  /*91f0*/  SHF.L.U32 R0, R2, 0x1f, RZ ;  /* 0x0000001f02007819 */ /* 0x000fce00000006ff */
.L_x_182:
[----:B--2---:R2:W3:Y:S02]  /*9200*/  SYNCS.PHASECHK.TRANS64.TRYWAIT P0, [R3+URZ], R0 ;  /* 0x00000000030075a7 */ /* 0x0044e4000800017f */
[----:B---3--:R-:W-:Y:S05]  /*9210*/  @!P0 NANOSLEEP.SYNCS 0x989680 ;  /* 0x009896800000895d */ /* 0x008fea0003900000 */
[----:B------:R-:W3:Y:S02]  /*9220*/  @!P0 SYNCS.PHASECHK.TRANS64 P0, [R3+URZ], R0 ;  /* 0x00000000030085a7 */ /* 0x000ee4000800007f */
[----:B---3--:R-:W-:Y:S05]  /*9230*/  @!P0 BRA `(.L_x_182) ;  /* 0xfffffffc00f08947 */ /* 0x008fea000383ffff */
.L_x_175:
[----:B------:R-:W-:Y:S05]  /*9240*/  BSYNC B0 ;  /* 0x0000000000007941 */ /* 0x000fea0003800000 */
.L_x_174:
[----:B------:R-:W-:Y:S05]  /*9250*/  EXIT ;  /* 0x000000000000794d */ /* 0x000fea0003800000 */
.L_x_17:
[----:B-1----:R1:W2:Y:S02]  /*9260*/  SYNCS.PHASECHK.TRANS64.TRYWAIT P1, [R3+URZ], R0 ;  /* 0x00000000030075a7 */ /* 0x0022a4000802017f */
[----:B--2---:R-:W-:Y:S05]  /*9270*/  @!P1 NANOSLEEP.SYNCS 0x989680 ;  /* 0x009896800000995d */ /* 0x004fea0003900000 */
[----:B------:R-:W2:Y:S02]  /*9280*/  @!P1 SYNCS.PHASECHK.TRANS64 P1, [R3+URZ], R0 ;  /* 0x00000000030095a7 */ /* 0x000ea4000802007f */
[----:B--2---:R-:W-:Y:S05]  /*9290*/  @!P1 BRA `(.L_x_17) ;  /* 0xfffffffc00f09947 */ /* 0x004fea000383ffff */
[----:B------:R-:W-:Y:S05]  /*92a0*/  BRA `(.L_x_16) ;  /* 0xffffff8000a07947 */ /* 0x000fea000383ffff */
.L_x_22:
[----:B-1----:R-:W-:-:S04]  /*92b0*/  IMAD.U32 R4, RZ, RZ, UR4 ;  /* 0x00000004ff047e24 */ /* 0x002fc8000f8e00ff */
[----:B------:R1:W2:Y:S03]  /*92c0*/  SYNCS.PHASECHK.TRANS64.TRYWAIT P1, [R4+URZ], R3 ;  /* 0x00000003040075a7 */ /* 0x0002a6000802017f */
[----:B--2---:R-:W-:Y:S05]  /*92d0*/  @!P1 NANOSLEEP.SYNCS 0x989680 ;  /* 0x009896800000995d */ /* 0x004fea0003900000 */
[----:B------:R-:W2:Y:S02]  /*92e0*/  @!P1 SYNCS.PHASECHK.TRANS64 P1, [R4+URZ], R3 ;  /* 0x00000003040095a7 */ /* 0x000ea4000802007f */
[----:B--2---:R-:W-:Y:S05]  /*92f0*/  @!P1 BRA `(.L_x_22) ;  /* 0xfffffffc00ec9947 */ /* 0x004fea000383ffff */
[----:B------:R-:W-:Y:S05]  /*9300*/  BRA `(.L_x_21) ;  /* 0xffffff8800a47947 */ /* 0x000fea000383ffff */
.L_x_161:
[----:B------:R-:W-:Y:S01]  /*9310*/  BSSY B1, `(.L_x_183) ;  /* 0x0000006000017945 */ /* 0x000fe20003800000 */
[----:B------:R-:W-:-:S07]  /*9320*/  IMAD.MOV.U32 R15, RZ, RZ, -0x1 ;  /* 0xffffffffff0f7424 */ /* 0x000fce00078e00ff */
[----:B------:R-:W-:Y:S05]  /*9330*/  WARPSYNC.COLLECTIVE R15, `(.L_x_184) ;  /* 0x000000000f0c7348 */ /* 0x000fea0003c00000 */
[----:B------:R-:W-:Y:S02]  /*9340*/  ELECT P6, UR62, PT ;  /* 0x00000000003e782f */ /* 0x000fe400038c0000 */
[----:B------:R-:W-:Y:S01]  /*9350*/  MOV R14, UR62 ;  /* 0x0000003e000e7c02 */ /* 0x000fe20008000f00 */
[----:B------:R-:W-:Y:S10]  /*9360*/  ENDCOLLECTIVE ;  /* 0x000000000000791b */ /* 0x000ff40003800000 */
.L_x_184:
[----:B------:R-:W-:Y:S05]  /*9370*/  BSYNC B1 ;  /* 0x0000000000017941 */ /* 0x000fea0003800000 */
.L_x_183:
[----:B------:R-:W-:Y:S05]  /*9380*/  BRA `(.L_x_185) ;  /* 0xffffffec00d07947 */ /* 0x000fea000383ffff */
.L_x_164:
[----:B0-----:R0:W1:Y:S02]  /*9390*/  SYNCS.PHASECHK.TRANS64.TRYWAIT P1, [R14+URZ+0x30], R7 ;  /* 0x000030070e0075a7 */ /* 0x001064000802017f */
[----:B-1----:R-:W-:Y:S05]  /*93a0*/  @!P1 NANOSLEEP.SYNCS 0x989680 ;  /* 0x009896800000995d */ /* 0x002fea0003900000 */
[----:B------:R-:W1:Y:S02]  /*93b0*/  @!P1 SYNCS.PHASECHK.TRANS64 P1, [R14+URZ+0x30], R7 ;  /* 0x000030070e0095a7 */ /* 0x000e64000802007f */
[----:B-1----:R-:W-:Y:S05]  /*93c0*/  @!P1 BRA `(.L_x_164) ;  /* 0xfffffffc00f09947 */ /* 0x002fea000383ffff */
[----:B------:R-:W-:Y:S05]  /*93d0*/  BRA `(.L_x_186) ;  /* 0xfffffff000047947 */ /* 0x000fea000383ffff */
.L_x_173:
[----:B------:R-:W-:Y:S01]  /*93e0*/  BSSY B0, `(.L_x_187) ;  /* 0x0000006000007945 */ /* 0x000fe20003800000 */
[----:B------:R-:W-:-:S07]  /*93f0*/  IMAD.MOV.U32 R15, RZ, RZ, -0x1 ;  /* 0xffffffffff0f7424 */ /* 0x000fce00078e00ff */
[----:B------:R-:W-:Y:S05]  /*9400*/  WARPSYNC.COLLECTIVE R15, `(.L_x_188) ;  /* 0x000000000f0c7348 */ /* 0x000fea0003c00000 */
[----:B------:R-:W-:Y:S02]  /*9410*/  ELECT P6, UR62, PT ;  /* 0x00000000003e782f */ /* 0x000fe400038c0000 */
[----:B------:R-:W-:Y:S01]  /*9420*/  MOV R14, UR62 ;  /* 0x0000003e000e7c02 */ /* 0x000fe20008000f00 */
[----:B------:R-:W-:Y:S10]  /*9430*/  ENDCOLLECTIVE ;  /* 0x000000000000791b */ /* 0x000ff40003800000 */
.L_x_188:
[----:B------:R-:W-:Y:S05]  /*9440*/  BSYNC B0 ;  /* 0x0000000000007941 */ /* 0x000fea0003800000 */
.L_x_187:
[----:B------:R-:W-:Y:S05]  /*9450*/  BRA `(.L_x_189) ;  /* 0xfffffff800847947 */ /* 0x000fea000383ffff */
.L_x_177:
[----:B0-----:R0:W1:Y:S02]  /*9460*/  SYNCS.PHASECHK.TRANS64.TRYWAIT P0, [R7+URZ], R2 ;  /* 0x00000002070075a7 */ /* 0x001064000800017f */
[----:B-1----:R-:W-:Y:S05]  /*9470*/  @!P0 NANOSLEEP.SYNCS 0x989680 ;  /* 0x009896800000895d */ /* 0x002fea0003900000 */
[----:B------:R-:W1:Y:S02]  /*9480*/  @!P0 SYNCS.PHASECHK.TRANS64 P0, [R7+URZ], R2 ;  /* 0x00000002070085a7 */ /* 0x000e64000800007f */
[----:B-1----:R-:W-:Y:S05]  /*9490*/  @!P0 BRA `(.L_x_177) ;  /* 0xfffffffc00f08947 */ /* 0x002fea000383ffff */
[----:B------:R-:W-:Y:S05]  /*94a0*/  BRA `(.L_x_190) ;  /* 0xfffffff800c47947 */ /* 0x000fea000383ffff */
.L_x_178:
[----:B0-----:R0:W1:Y:S02]  /*94b0*/  SYNCS.PHASECHK.TRANS64.TRYWAIT P0, [R9+URZ], R4 ;  /* 0x00000004090075a7 */ /* 0x001064000800017f */
[----:B-1----:R-:W-:Y:S05]  /*94c0*/  @!P0 NANOSLEEP.SYNCS 0x989680 ;  /* 0x009896800000895d */ /* 0x002fea0003900000 */
[----:B------:R-:W1:Y:S02]  /*94d0*/  @!P0 SYNCS.PHASECHK.TRANS64 P0, [R9+URZ], R4 ;  /* 0x00000004090085a7 */ /* 0x000e64000800007f */
[----:B-1----:R-:W-:Y:S05]  /*94e0*/  @!P0 BRA `(.L_x_178) ;  /* 0xfffffffc00f08947 */ /* 0x002fea000383ffff */
[----:B------:R-:W-:Y:S05]  /*94f0*/  BRA `(.L_x_191) ;  /* 0xfffffff800d47947 */ /* 0x000fea000383ffff */
.L_x_179:
[----:B0-----:R0:W1:Y:S02]  /*9500*/  SYNCS.PHASECHK.TRANS64.TRYWAIT P0, [R6+URZ], R5 ;  /* 0x00000005060075a7 */ /* 0x001064000800017f */
[----:B-1----:R-:W-:Y:S05]  /*9510*/  @!P0 NANOSLEEP.SYNCS 0x989680 ;  /* 0x009896800000895d */ /* 0x002fea0003900000 */
[----:B------:R-:W1:Y:S02]  /*9520*/  @!P0 SYNCS.PHASECHK.TRANS64 P0, [R6+URZ], R5 ;  /* 0x00000005060085a7 */ /* 0x000e64000800007f */
[----:B-1----:R-:W-:Y:S05]  /*9530*/  @!P0 BRA `(.L_x_179) ;  /* 0xfffffffc00f08947 */ /* 0x002fea000383ffff */
[----:B------:R-:W-:Y:S05]  /*9540*/  BRA `(.L_x_192) ;  /* 0xfffffff800e47947 */ /* 0x000fea000383ffff */
.L_x_180:
[----:B0-----:R0:W1:Y:S02]  /*9550*/  SYNCS.PHASECHK.TRANS64.TRYWAIT P0, [R9+URZ], R4 ;  /* 0x00000004090075a7 */ /* 0x001064000800017f */
[----:B-1----:R-:W-:Y:S05]  /*9560*/  @!P0 NANOSLEEP.SYNCS 0x989680 ;  /* 0x009896800000895d */ /* 0x002fea0003900000 */
[----:B------:R-:W1:Y:S02]  /*9570*/  @!P0 SYNCS.PHASECHK.TRANS64 P0, [R9+URZ], R4 ;  /* 0x00000004090085a7 */ /* 0x000e64000800007f */
[----:B-1----:R-:W-:Y:S05]  /*9580*/  @!P0 BRA `(.L_x_180) ;  /* 0xfffffffc00f08947 */ /* 0x002fea000383ffff */
[----:B------:R-:W-:Y:S05]  /*9590*/  BRA `(.L_x_193) ;  /* 0xfffffff800f47947 */ /* 0x000fea000383ffff */
.L_x_181:
[----:B-1----:R1:W2:Y:S02]  /*95a0*/  SYNCS.PHASECHK.TRANS64.TRYWAIT P0, [R6+URZ], R5 ;  /* 0x00000005060075a7 */ /* 0x0022a4000800017f */
[----:B--2---:R-:W-:Y:S05]  /*95b0*/  @!P0 NANOSLEEP.SYNCS 0x989680 ;  /* 0x009896800000895d */ /* 0x004fea0003900000 */
[----:B------:R-:W2:Y:S02]  /*95c0*/  @!P0 SYNCS.PHASECHK.TRANS64 P0, [R6+URZ], R5 ;  /* 0x00000005060085a7 */ /* 0x000ea4000800007f */
[----:B--2---:R-:W-:Y:S05]  /*95d0*/  @!P0 BRA `(.L_x_181) ;  /* 0xfffffffc00f08947 */ /* 0x004fea000383ffff */
[----:B------:R-:W-:Y:S05]  /*95e0*/  BRA `(.L_x_194) ;  /* 0xfffffff800fc7947 */ /* 0x000fea000383ffff */
.L_x_195:
[----:B------:R-:W-:-:S00]  /*95f0*/  BRA `(.L_x_195) ;  /* 0xfffffffc00fc7947 */ /* 0x000fc0000383ffff */
[----:B------:R-:W-:-:S00]  /*9600*/  NOP ;  /* 0x0000000000007918 */ /* 0x000fc00000000000 */
[----:B------:R-:W-:-:S00]  /*9610*/  NOP ;  /* 0x0000000000007918 */ /* 0x000fc00000000000 */
[----:B------:R-:W-:-:S00]  /*9620*/  NOP ;  /* 0x0000000000007918 */ /* 0x000fc00000000000 */
[----:B------:R-:W-:-:S00]  /*9630*/  NOP ;  /* 0x0000000000007918 */ /* 0x000fc00000000000 */
[----:B------:R-:W-:-:S00]  /*9640*/  NOP ;  /* 0x0000000000007918 */ /* 0x000fc00000000000 */
[----:B------:R-:W-:-:S00]  /*9650*/  NOP ;  /* 0x0000000000007918 */ /* 0x000fc00000000000 */
[----:B------:R-:W-:-:S00]  /*9660*/  NOP ;  /* 0x0000000000007918 */ /* 0x000fc00000000000 */
[----:B------:R-:W-:-:S00]  /*9670*/  NOP ;  /* 0x0000000000007918 */ /* 0x000fc00000000000 */
.L_x_196:


//--------------------- .nv.global.init           --------------------------
	.section	.nv.global.init,"aw",@progbits
.nv.global.init:
	.type		$str$22,@object
	.size		$str$22,($str$23 - $str$22)
$str$22:
        /*0000*/ 	.byte	0x6b, 0x5f, 0x74, 0x69, 0x6c, 0x65, 0x5f, 0x63, 0x6f, 0x75, 0x6e, 0x74, 0x20, 0x3e, 0x3d, 0x20
        /*0010*/ 	.byte	0x31, 0x00
	.type		$str$23,@object
	.size		$str$23,(__unnamed_1 - $str$23)
$str$23:
        /*0012*/ 	.byte	0x2f, 0x74, 0x6d, 0x70, 0x2f, 0x63, 0x75, 0x74, 0x6c, 0x61, 0x73, 0x73, 0x5f, 0x73, 0x77, 0x65
        /*0022*/ 	.byte	0x65, 0x70, 0x5f, 0x73, 0x72, 0x63, 0x2f, 0x69, 0x6e, 0x63, 0x6c, 0x75, 0x64, 0x65, 0x2f, 0x63
        /*0032*/ 	.byte	0x75, 0x74, 0x6c, 0x61, 0x73, 0x73, 0x2f, 0x67, 0x65, 0x6d, 0x6d, 0x2f, 0x63, 0x6f, 0x6c, 0x6c
        /*0042*/ 	.byte	0x65, 0x63, 0x74, 0x69, 0x76, 0x65, 0x2f, 0x73, 0x6d, 0x39, 0x30, 0x5f, 0x6d, 0x6d, 0x61, 0x5f
        /*0052*/ 	.byte	0x74, 0x6d, 0x61, 0x5f, 0x67, 0x6d, 0x6d, 0x61, 0x5f, 0x73, 0x73, 0x5f, 0x77, 0x61, 0x72, 0x70
        /*0062*/ 	.byte	0x73, 0x70, 0x65, 0x63, 0x69, 0x61, 0x6c, 0x69, 0x7a, 0x65, 0x64, 0x2e, 0x68, 0x70, 0x70, 0x00
	.type		__unnamed_1,@object
	.size		__unnamed_1,(.L_0 - __unnamed_1)
__unnamed_1:
        /*0072*/ 	.byte	0x76, 0x6f, 0x69, 0x64, 0x20, 0x63, 0x75, 0x74, 0x6c, 0x61, 0x73, 0x73, 0x3a, 0x3a, 0x67, 0x65
        /* <DEDUP_REMOVED lines=179> */
        /*0bb2*/ 	.byte	0x69, 0x64, 0x65, 0x6e, 0x74, 0x69, 0x74, 0x79, 0x5d, 0x00
.L_0:


//--------------------- .nv.shared._ZN7cutlass13device_kernelINS_4gemm6kernel13GemmUniversalIN4cute5tupleIJiiiiEEENS1_10collective13CollectiveMmaINS1_34MainloopSm90TmaGmmaWarpSpecializedILi6ENS5_IJNS4_1CILi1EEESB_SB_EEENS1_35KernelTmaWarpSpecializedCooperativeEEENS5_IJNSA_ILi256EEENSA_ILi64EEENSA_ILi128EEEEEENS_6half_tENS5_IJlSB_lEEESJ_SK_NS4_8TiledMMAINS4_8MMA_AtomIJNS4_4SM904GMMA25MMA_64x64x16_F32F16F16_SSILNSO_5MajorE0ELSQ_0ELNSO_7ScaleInE1ELSR_1EEEEEENS4_6LayoutINS5_IJNSA_ILi2EEESB_SB_EEENS5_IJSB_NSA_ILi0EEESX_EEEEENS5_IJNS4_10UnderscoreES10_S10_EEEEENS4_13SM90_TMA_LOADENS4_14ComposedLayoutINS4_7SwizzleILi3ELi4ELi3EEENS4_18smem_ptr_flag_bitsILi16EEENSU_INS5_IJNSA_ILi8EEESG_EEENS5_IJSG_SB_EEEEEEEvNS4_8identityES13_S1D_vS1E_EENS_8epilogue10collective6detail29Sm90TmaWarpSpecializedAdapterINS1H_15DefaultEpilogueISJ_SK_SK_NS1G_6thread17LinearCombinationISJ_Li1EffLNS1L_9ScaleType4KindE0ELNS_15FloatRoundStyleE2ESJ_EENS1_15EpilogueDefaultEEEEEvvEEEEvNT_6ParamsE --------------------------
	.section	.nv.shared._ZN7cutlass13device_kernelINS_4gemm6kernel13GemmUniversalIN4cute5tupleIJiiiiEEENS1_10collective13CollectiveMmaINS1_34MainloopSm90TmaGmmaWarpSpecializedILi6ENS5_IJNS4_1CILi1EEESB_SB_EEENS1_35KernelTmaWarpSpecializedCooperativeEEENS5_IJNSA_ILi256EEENSA_ILi64EEENSA_ILi128EEEEEENS_6half_tENS5_IJlSB_lEEESJ_SK_NS4_8TiledMMAINS4_8MMA_AtomIJNS4_4SM904GMMA25MMA_64x64x16_F32F16F16_SSILNSO_5MajorE0ELSQ_0ELNSO_7ScaleInE1ELSR_1EEEEEENS4_6LayoutINS5_IJNSA_ILi2EEESB_SB_EEENS5_IJSB_NSA_ILi0EEESX_EEEEENS5_IJNS4_10UnderscoreES10_S10_EEEEENS4_13SM90_TMA_LOADENS4_14ComposedLayoutINS4_7SwizzleILi3ELi4ELi3EEENS4_18smem_ptr_flag_bitsILi16EEENSU_INS5_IJNSA_ILi8EEESG_EEENS5_IJSG_SB_EEEEEEEvNS4_8identityES13_S1D_vS1E_EENS_8epilogue10collective6detail29Sm90TmaWarpSpecializedAdapterINS1H_15DefaultEpilogueISJ_SK_SK_NS1G_6thread17LinearCombinationISJ_Li1EffLNS1L_9ScaleType4KindE0ELNS_15FloatRoundStyleE2ESJ_EENS1_15EpilogueDefaultEEEEEvvEEEEvNT_6ParamsE,"aw",@nobits
	.sectionflags	@""
	.align	16
	.zero		1024


//--------------------- .nv.shared.reserved.0     --------------------------
	.section	.nv.shared.reserved.0,"aw",@nobits
	.weak		__nv_reservedSMEM_offset_0_alias
	.size		__nv_reservedSMEM_offset_0_alias, 0, 0
	.other		__nv_reservedSMEM_offset_0_alias,@"STO_CUDA_RESERVED_SHARED STV_DEFAULT"
__nv_reservedSMEM_offset_0_alias:
	.zero		0


//--------------------- .nv.global                --------------------------
	.section	.nv.global,"aw",@nobits
.nv.global:
	.type		_ZN40_INTERNAL_c044402f_4_k_cu_c97ce22a_255094cute1_E,@object
	.size		_ZN40_INTERNAL_c044402f_4_k_cu_c97ce22a_255094cute1_E,(_ZN40_INTERNAL_c044402f_4_k_cu_c97ce22a_255094cuda3std3__45__cpo6cbeginE - _ZN40_INTERNAL_c044402f_4_k_cu_c97ce22a_255094cute1_E)
_ZN40_INTERNAL_c044402f_4_k_cu_c97ce22a_255094cute1_E:
	.zero		1
	.type		_ZN40_INTERNAL_c044402f_4_k_cu_c97ce22a_255094cuda3std3__45__cpo6cbeginE,@object
	.size		_ZN40_INTERNAL_c044402f_4_k_cu_c97ce22a_255094cuda3std3__45__cpo6cbeginE,(_ZN40_INTERNAL_c044402f_4_k_cu_c97ce22a_255094cuda3std3__48in_placeE - _ZN40_INTERNAL_c044402f_4_k_cu_c97ce22a_255094cuda3std3__45__cpo6cbeginE)
_ZN40_INTERNAL_c044402f_4_k_cu_c97ce22a_255094cuda3std3__45__cpo6cbeginE:
	.zero		1
	.type		_ZN40_INTERNAL_c044402f_4_k_cu_c97ce22a_255094cuda3std3__48in_placeE,@object
	.size		_ZN40_INTERNAL_c044402f_4_k_cu_c97ce22a_255094cuda3std3__48in_placeE,(_ZN40_INTERNAL_c044402f_4_k_cu_c97ce22a_255094cuda3std6ranges3__45__cpo9iter_moveE - _ZN40_INTERNAL_c044402f_4_k_cu_c97ce22a_255094cuda3std3__48in_placeE)
_ZN40_INTERNAL_c044402f_4_k_cu_c97ce22a_255094cuda3std3__48in_placeE:
	.zero		1
	.type		_ZN40_INTERNAL_c044402f_4_k_cu_c97ce22a_255094cuda3std6ranges3__45__cpo9iter_moveE,@object
	.size		_ZN40_INTERNAL_c044402f_4_k_cu_c97ce22a_255094cuda3std6ranges3__45__cpo9iter_moveE,(_ZN40_INTERNAL_c044402f_4_k_cu_c97ce22a_255094cuda3std3__45__cpo5beginE - _ZN40_INTERNAL_c044402f_4_k_cu_c97ce22a_255094cuda3std6ranges3__45__cpo9iter_moveE)
_ZN40_INTERNAL_c044402f_4_k_cu_c97ce22a_255094cuda3std6ranges3__45__cpo9iter_moveE:
	.zero		1
	.type		_ZN40_INTERNAL_c044402f_4_k_cu_c97ce22a_255094cuda3std3__45__cpo5beginE,@object
	.size		_ZN40_INTERNAL_c044402f_4_k_cu_c97ce22a_255094cuda3std3__45__cpo5beginE,(_ZN40_INTERNAL_c044402f_4_k_cu_c97ce22a_255094cuda3std3__442_GLOBAL__N__c044402f_4_k_cu_c97ce22a_255096ignoreE - _ZN40_INTERNAL_c044402f_4_k_cu_c97ce22a_255094cuda3std3__45__cpo5beginE)
_ZN40_INTERNAL_c044402f_4_k_cu_c97ce22a_255094cuda3std3__45__cpo5beginE:
	.zero		1
	.type		_ZN40_INTERNAL_c044402f_4_k_cu_c97ce22a_255094cuda3std3__442_GLOBAL__N__c044402f_4_k_cu_c97ce22a_255096ignoreE,@object
	.size		_ZN40_INTERNAL_c044402f_4_k_cu_c97ce22a_255094cuda3std3__442_GLOBAL__N__c044402f_4_k_cu_c97ce22a_255096ignoreE,(_ZN40_INTERNAL_c044402f_4_k_cu_c97ce22a_255094cute7productE - _ZN40_INTERNAL_c044402f_4_k_cu_c97ce22a_255094cuda3std3__442_GLOBAL__N__c044402f_4_k_cu_c97ce22a_255096ignoreE)
_ZN40_INTERNAL_c044402f_4_k_cu_c97ce22a_255094cuda3std3__442_GLOBAL__N__c044402f_4_k_cu_c97ce22a_255096ignoreE:
	.zero		1
	.type		_ZN40_INTERNAL_c044402f_4_k_cu_c97ce22a_255094cute7productE,@object
	.size		_ZN40_INTERNAL_c044402f_4_k_cu_c97ce22a_255094cute7productE,(_ZN40_INTERNAL_c044402f_4_k_cu_c97ce22a_255094cuda3std3__45__cpo3endE - _ZN40_INTERNAL_c044402f_4_k_cu_c97ce22a_255094cute7productE)
_ZN40_INTERNAL_c044402f_4_k_cu_c97ce22a_255094cute7productE:
	.zero		1
	.type		_ZN40_INTERNAL_c044402f_4_k_cu_c97ce22a_255094cuda3std3__45__cpo3endE,@object
	.size		_ZN40_INTERNAL_c044402f_4_k_cu_c97ce22a_255094cuda3std3__45__cpo3endE,(_ZN40_INTERNAL_c044402f_4_k_cu_c97ce22a_255094cuda3std3__419piecewise_constructE - _ZN40_INTERNAL_c044402f_4_k_cu_c97ce22a_255094cuda3std3__45__cpo3endE)
_ZN40_INTERNAL_c044402f_4_k_cu_c97ce22a_255094cuda3std3__45__cpo3endE:
	.zero		1
	.type		_ZN40_INTERNAL_c044402f_4_k_cu_c97ce22a_255094cuda3std3__419piecewise_constructE,@object
	.size		_ZN40_INTERNAL_c044402f_4_k_cu_c97ce22a_255094cuda3std3__419piecewise_constructE,(_ZN40_INTERNAL_c044402f_4_k_cu_c97ce22a_255094cuda3std3__45__cpo4cendE - _ZN40_INTERNAL_c044402f_4_k_cu_c97ce22a_255094cuda3std3__419piecewise_constructE)
_ZN40_INTERNAL_c044402f_4_k_cu_c97ce22a_255094cuda3std3__419piecewise_constructE:
	.zero		1
	.type		_ZN40_INTERNAL_c044402f_4_k_cu_c97ce22a_255094cuda3std3__45__cpo4cendE,@object
	.size		_ZN40_INTERNAL_c044402f_4_k_cu_c97ce22a_255094cuda3std3__45__cpo4cendE,(_ZN40_INTERNAL_c044402f_4_k_cu_c97ce22a_255094cuda3std6ranges3__45__cpo4swapE - _ZN40_INTERNAL_c044402f_4_k_cu_c97ce22a_255094cuda3std3__45__cpo4cendE)
_ZN40_INTERNAL_c044402f_4_k_cu_c97ce22a_255094cuda3std3__45__cpo4cendE:
	.zero		1
	.type		_ZN40_INTERNAL_c044402f_4_k_cu_c97ce22a_255094cuda3std6ranges3__45__cpo4swapE,@object
	.size		_ZN40_INTERNAL_c044402f_4_k_cu_c97ce22a_255094cuda3std6ranges3__45__cpo4swapE,(.L_8 - _ZN40_INTERNAL_c044402f_4_k_cu_c97ce22a_255094cuda3std6ranges3__45__cpo4swapE)
_ZN40_INTERNAL_c044402f_4_k_cu_c97ce22a_255094cuda3std6ranges3__45__cpo4swapE:
	.zero		1
.L_8:


//--------------------- .nv.constant0._ZN7cutlass13device_kernelINS_4gemm6kernel13GemmUniversalIN4cute5tupleIJiiiiEEENS1_10collective13CollectiveMmaINS1_34MainloopSm90TmaGmmaWarpSpecializedILi6ENS5_IJNS4_1CILi1EEESB_SB_EEENS1_35KernelTmaWarpSpecializedCooperativeEEENS5_IJNSA_ILi256EEENSA_ILi64EEENSA_ILi128EEEEEENS_6half_tENS5_IJlSB_lEEESJ_SK_NS4_8TiledMMAINS4_8MMA_AtomIJNS4_4SM904GMMA25MMA_64x64x16_F32F16F16_SSILNSO_5MajorE0ELSQ_0ELNSO_7ScaleInE1ELSR_1EEEEEENS4_6LayoutINS5_IJNSA_ILi2EEESB_SB_EEENS5_IJSB_NSA_ILi0EEESX_EEEEENS5_IJNS4_10UnderscoreES10_S10_EEEEENS4_13SM90_TMA_LOADENS4_14ComposedLayoutINS4_7SwizzleILi3ELi4ELi3EEENS4_18smem_ptr_flag_bitsILi16EEENSU_INS5_IJNSA_ILi8EEESG_EEENS5_IJSG_SB_EEEEEEEvNS4_8identityES13_S1D_vS1E_EENS_8epilogue10collective6detail29Sm90TmaWarpSpecializedAdapterINS1H_15DefaultEpilogueISJ_SK_SK_NS1G_6thread17LinearCombinationISJ_Li1EffLNS1L_9ScaleType4KindE0ELNS_15FloatRoundStyleE2ESJ_EENS1_15EpilogueDefaultEEEEEvvEEEEvNT_6ParamsE --------------------------
	.section	.nv.constant0._ZN7cutlass13device_kernelINS_4gemm6kernel13GemmUniversalIN4cute5tupleIJiiiiEEENS1_10collective13CollectiveMmaINS1_34MainloopSm90TmaGmmaWarpSpecializedILi6ENS5_IJNS4_1CILi1EEESB_SB_EEENS1_35KernelTmaWarpSpecializedCooperativeEEENS5_IJNSA_ILi256EEENSA_ILi64EEENSA_ILi128EEEEEENS_6half_tENS5_IJlSB_lEEESJ_SK_NS4_8TiledMMAINS4_8MMA_AtomIJNS4_4SM904GMMA25MMA_64x64x16_F32F16F16_SSILNSO_5MajorE0ELSQ_0ELNSO_7ScaleInE1ELSR_1EEEEEENS4_6LayoutINS5_IJNSA_ILi2EEESB_SB_EEENS5_IJSB_NSA_ILi0EEESX_EEEEENS5_IJNS4_10UnderscoreES10_S10_EEEEENS4_13SM90_TMA_LOADENS4_14ComposedLayoutINS4_7SwizzleILi3ELi4ELi3EEENS4_18smem_ptr_flag_bitsILi16EEENSU_INS5_IJNSA_ILi8EEESG_EEENS5_IJSG_SB_EEEEEEEvNS4_8identityES13_S1D_vS1E_EENS_8epilogue10collective6detail29Sm90TmaWarpSpecializedAdapterINS1H_15DefaultEpilogueISJ_SK_SK_NS1G_6thread17LinearCombinationISJ_Li1EffLNS1L_9ScaleType4KindE0ELNS_15FloatRoundStyleE2ESJ_EENS1_15EpilogueDefaultEEEEEvvEEEEvNT_6ParamsE,"a",@progbits
	.sectionflags	@""
	.align	4
.nv.constant0._ZN7cutlass13device_kernelINS_4gemm6kernel13GemmUniversalIN4cute5tupleIJiiiiEEENS1_10collective13CollectiveMmaINS1_34MainloopSm90TmaGmmaWarpSpecializedILi6ENS5_IJNS4_1CILi1EEESB_SB_EEENS1_35KernelTmaWarpSpecializedCooperativeEEENS5_IJNSA_ILi256EEENSA_ILi64EEENSA_ILi128EEEEEENS_6half_tENS5_IJlSB_lEEESJ_SK_NS4_8TiledMMAINS4_8MMA_AtomIJNS4_4SM904GMMA25MMA_64x64x16_F32F16F16_SSILNSO_5MajorE0ELSQ_0ELNSO_7ScaleInE1ELSR_1EEEEEENS4_6LayoutINS5_IJNSA_ILi2EEESB_SB_EEENS5_IJSB_NSA_ILi0EEESX_EEEEENS5_IJNS4_10UnderscoreES10_S10_EEEEENS4_13SM90_TMA_LOADENS4_14ComposedLayoutINS4_7SwizzleILi3ELi4ELi3EEENS4_18smem_ptr_flag_bitsILi16EEENSU_INS5_IJNSA_ILi8EEESG_EEENS5_IJSG_SB_EEEEEEEvNS4_8identityES13_S1D_vS1E_EENS_8epilogue10collective6detail29Sm90TmaWarpSpecializedAdapterINS1H_15DefaultEpilogueISJ_SK_SK_NS1G_6thread17LinearCombinationISJ_Li1EffLNS1L_9ScaleType4KindE0ELNS_15FloatRoundStyleE2ESJ_EENS1_15EpilogueDefaultEEEEEvvEEEEvNT_6ParamsE:
	.zero		1664


//--------------------- SYMBOLS --------------------------

	.type		.nv.reservedSmem.offset0,@object
	.size		.nv.reservedSmem.offset0,0x4
	.type		__assertfail,@function
